//
// Generated by NVIDIA NVVM Compiler
//
// Compiler Build ID: CL-36424714
// Cuda compilation tools, release 13.0, V13.0.88
// Based on NVVM 20.0.0
//

.version 9.0
.target sm_100
.address_size 64

	// .globl	_Z20find_nearest_clusterPfS_S_S_iii
.extern .shared .align 16 .b8 delta[];

.visible .entry _Z20find_nearest_clusterPfS_S_S_iii(
	.param .u64 .ptr .align 1 _Z20find_nearest_clusterPfS_S_S_iii_param_0,
	.param .u64 .ptr .align 1 _Z20find_nearest_clusterPfS_S_S_iii_param_1,
	.param .u64 .ptr .align 1 _Z20find_nearest_clusterPfS_S_S_iii_param_2,
	.param .u64 .ptr .align 1 _Z20find_nearest_clusterPfS_S_S_iii_param_3,
	.param .u32 _Z20find_nearest_clusterPfS_S_S_iii_param_4,
	.param .u32 _Z20find_nearest_clusterPfS_S_S_iii_param_5,
	.param .u32 _Z20find_nearest_clusterPfS_S_S_iii_param_6
)
{
	.reg .pred 	%p<33>;
	.reg .b32 	%r<155>;
	.reg .b32 	%f<184>;
	.reg .b64 	%rd<115>;

	ld.param.u64 	%rd9, [_Z20find_nearest_clusterPfS_S_S_iii_param_0];
	ld.param.u64 	%rd10, [_Z20find_nearest_clusterPfS_S_S_iii_param_1];
	ld.param.u32 	%r82, [_Z20find_nearest_clusterPfS_S_S_iii_param_4];
	ld.param.u32 	%r83, [_Z20find_nearest_clusterPfS_S_S_iii_param_5];
	ld.param.u32 	%r84, [_Z20find_nearest_clusterPfS_S_S_iii_param_6];
	cvta.to.global.u64 	%rd1, %rd9;
	cvta.to.global.u64 	%rd2, %rd10;
	mov.u32 	%r154, %ntid.x;
	mov.u32 	%r2, %ctaid.x;
	mul.lo.s32 	%r3, %r154, %r2;
	mov.u32 	%r4, %tid.x;
	add.s32 	%r5, %r3, %r4;
	setp.ge.u32 	%p1, %r5, %r83;
	@%p1 bra 	$L__BB0_43;
	shl.b32 	%r85, %r4, 2;
	mov.u32 	%r86, delta;
	add.s32 	%r6, %r86, %r85;
	mov.b32 	%r87, 0;
	st.shared.u32 	[%r6], %r87;
	bar.sync 	0;
	setp.lt.s32 	%p2, %r84, 1;
	mov.f32 	%f169, 0f00000000;
	@%p2 bra 	$L__BB0_13;
	and.b32  	%r7, %r84, 7;
	setp.lt.u32 	%p3, %r84, 8;
	mov.f32 	%f169, 0f00000000;
	mov.b32 	%r127, 0;
	@%p3 bra 	$L__BB0_5;
	and.b32  	%r127, %r84, 2147483640;
	mov.f32 	%f169, 0f00000000;
	mov.b32 	%r144, 0;
	mul.wide.s32 	%rd15, %r83, 4;
	mul.wide.s32 	%rd17, %r82, 4;
$L__BB0_4:
	.pragma "nounroll";
	mad.lo.s32 	%r90, %r144, %r83, %r5;
	mul.lo.s32 	%r91, %r144, %r82;
	mul.wide.s32 	%rd11, %r90, 4;
	add.s64 	%rd12, %rd2, %rd11;
	ld.global.f32 	%f38, [%rd12];
	mul.wide.s32 	%rd13, %r91, 4;
	add.s64 	%rd14, %rd1, %rd13;
	ld.global.f32 	%f39, [%rd14];
	sub.f32 	%f40, %f38, %f39;
	fma.rn.f32 	%f41, %f40, %f40, %f169;
	add.s64 	%rd16, %rd12, %rd15;
	ld.global.f32 	%f42, [%rd16];
	add.s64 	%rd18, %rd14, %rd17;
	ld.global.f32 	%f43, [%rd18];
	sub.f32 	%f44, %f42, %f43;
	fma.rn.f32 	%f45, %f44, %f44, %f41;
	add.s64 	%rd19, %rd16, %rd15;
	ld.global.f32 	%f46, [%rd19];
	add.s64 	%rd20, %rd18, %rd17;
	ld.global.f32 	%f47, [%rd20];
	sub.f32 	%f48, %f46, %f47;
	fma.rn.f32 	%f49, %f48, %f48, %f45;
	add.s64 	%rd21, %rd19, %rd15;
	ld.global.f32 	%f50, [%rd21];
	add.s64 	%rd22, %rd20, %rd17;
	ld.global.f32 	%f51, [%rd22];
	sub.f32 	%f52, %f50, %f51;
	fma.rn.f32 	%f53, %f52, %f52, %f49;
	add.s64 	%rd23, %rd21, %rd15;
	ld.global.f32 	%f54, [%rd23];
	add.s64 	%rd24, %rd22, %rd17;
	ld.global.f32 	%f55, [%rd24];
	sub.f32 	%f56, %f54, %f55;
	fma.rn.f32 	%f57, %f56, %f56, %f53;
	add.s64 	%rd25, %rd23, %rd15;
	ld.global.f32 	%f58, [%rd25];
	add.s64 	%rd26, %rd24, %rd17;
	ld.global.f32 	%f59, [%rd26];
	sub.f32 	%f60, %f58, %f59;
	fma.rn.f32 	%f61, %f60, %f60, %f57;
	add.s64 	%rd27, %rd25, %rd15;
	ld.global.f32 	%f62, [%rd27];
	add.s64 	%rd28, %rd26, %rd17;
	ld.global.f32 	%f63, [%rd28];
	sub.f32 	%f64, %f62, %f63;
	fma.rn.f32 	%f65, %f64, %f64, %f61;
	add.s64 	%rd29, %rd27, %rd15;
	ld.global.f32 	%f66, [%rd29];
	add.s64 	%rd30, %rd28, %rd17;
	ld.global.f32 	%f67, [%rd30];
	sub.f32 	%f68, %f66, %f67;
	fma.rn.f32 	%f169, %f68, %f68, %f65;
	add.s32 	%r144, %r144, 8;
	setp.eq.s32 	%p4, %r144, %r127;
	@%p4 bra 	$L__BB0_5;
	bra.uni 	$L__BB0_4;
$L__BB0_5:
	setp.eq.s32 	%p5, %r7, 0;
	@%p5 bra 	$L__BB0_13;
	and.b32  	%r10, %r84, 3;
	setp.lt.u32 	%p6, %r7, 4;
	@%p6 bra 	$L__BB0_8;
	mad.lo.s32 	%r92, %r127, %r83, %r5;
	mul.lo.s32 	%r93, %r127, %r82;
	mul.wide.s32 	%rd31, %r92, 4;
	add.s64 	%rd32, %rd2, %rd31;
	ld.global.f32 	%f70, [%rd32];
	mul.wide.s32 	%rd33, %r93, 4;
	add.s64 	%rd34, %rd1, %rd33;
	ld.global.f32 	%f71, [%rd34];
	sub.f32 	%f72, %f70, %f71;
	fma.rn.f32 	%f73, %f72, %f72, %f169;
	mul.wide.s32 	%rd35, %r83, 4;
	add.s64 	%rd36, %rd32, %rd35;
	ld.global.f32 	%f74, [%rd36];
	mul.wide.s32 	%rd37, %r82, 4;
	add.s64 	%rd38, %rd34, %rd37;
	ld.global.f32 	%f75, [%rd38];
	sub.f32 	%f76, %f74, %f75;
	fma.rn.f32 	%f77, %f76, %f76, %f73;
	add.s64 	%rd39, %rd36, %rd35;
	ld.global.f32 	%f78, [%rd39];
	add.s64 	%rd40, %rd38, %rd37;
	ld.global.f32 	%f79, [%rd40];
	sub.f32 	%f80, %f78, %f79;
	fma.rn.f32 	%f81, %f80, %f80, %f77;
	add.s64 	%rd41, %rd39, %rd35;
	ld.global.f32 	%f82, [%rd41];
	add.s64 	%rd42, %rd40, %rd37;
	ld.global.f32 	%f83, [%rd42];
	sub.f32 	%f84, %f82, %f83;
	fma.rn.f32 	%f169, %f84, %f84, %f81;
	add.s32 	%r127, %r127, 4;
$L__BB0_8:
	setp.eq.s32 	%p7, %r10, 0;
	@%p7 bra 	$L__BB0_13;
	setp.eq.s32 	%p8, %r10, 1;
	@%p8 bra 	$L__BB0_11;
	mad.lo.s32 	%r94, %r127, %r83, %r5;
	mul.lo.s32 	%r95, %r127, %r82;
	mul.wide.s32 	%rd43, %r94, 4;
	add.s64 	%rd44, %rd2, %rd43;
	ld.global.f32 	%f86, [%rd44];
	mul.wide.s32 	%rd45, %r95, 4;
	add.s64 	%rd46, %rd1, %rd45;
	ld.global.f32 	%f87, [%rd46];
	sub.f32 	%f88, %f86, %f87;
	fma.rn.f32 	%f89, %f88, %f88, %f169;
	mul.wide.s32 	%rd47, %r83, 4;
	add.s64 	%rd48, %rd44, %rd47;
	ld.global.f32 	%f90, [%rd48];
	mul.wide.s32 	%rd49, %r82, 4;
	add.s64 	%rd50, %rd46, %rd49;
	ld.global.f32 	%f91, [%rd50];
	sub.f32 	%f92, %f90, %f91;
	fma.rn.f32 	%f169, %f92, %f92, %f89;
	add.s32 	%r127, %r127, 2;
$L__BB0_11:
	and.b32  	%r96, %r84, 1;
	setp.eq.b32 	%p9, %r96, 1;
	not.pred 	%p10, %p9;
	@%p10 bra 	$L__BB0_13;
	mad.lo.s32 	%r97, %r127, %r83, %r5;
	mul.lo.s32 	%r98, %r127, %r82;
	mul.wide.s32 	%rd51, %r97, 4;
	add.s64 	%rd52, %rd2, %rd51;
	ld.global.f32 	%f93, [%rd52];
	mul.wide.s32 	%rd53, %r98, 4;
	add.s64 	%rd54, %rd1, %rd53;
	ld.global.f32 	%f94, [%rd54];
	sub.f32 	%f95, %f93, %f94;
	fma.rn.f32 	%f169, %f95, %f95, %f169;
$L__BB0_13:
	setp.lt.s32 	%p11, %r82, 2;
	mov.f32 	%f183, 0f00000000;
	@%p11 bra 	$L__BB0_35;
	setp.lt.s32 	%p12, %r84, 1;
	@%p12 bra 	$L__BB0_28;
	and.b32  	%r15, %r84, 7;
	and.b32  	%r16, %r84, 3;
	and.b32  	%r17, %r84, 2147483640;
	and.b32  	%r18, %r84, 1;
	neg.s32 	%r19, %r17;
	shl.b32 	%r20, %r82, 3;
	shl.b32 	%r21, %r82, 1;
	mul.lo.s32 	%r22, %r82, 3;
	mul.lo.s32 	%r23, %r82, 5;
	mul.lo.s32 	%r24, %r82, 6;
	mul.lo.s32 	%r25, %r82, 7;
	shl.b32 	%r26, %r83, 3;
	mov.b32 	%r153, 0;
	mov.b32 	%r130, 1;
	mul.wide.s32 	%rd99, %r83, 4;
	mul.wide.u32 	%rd80, %r20, 4;
$L__BB0_16:
	setp.lt.u32 	%p19, %r84, 8;
	mov.f32 	%f178, 0f00000000;
	mov.b32 	%r142, 0;
	@%p19 bra 	$L__BB0_19;
	add.s32 	%r139, %r82, %r130;
	add.s32 	%r138, %r21, %r130;
	add.s32 	%r137, %r22, %r130;
	shl.b32 	%r110, %r82, 2;
	add.s32 	%r136, %r110, %r130;
	add.s32 	%r135, %r23, %r130;
	add.s32 	%r134, %r24, %r130;
	add.s32 	%r133, %r25, %r130;
	mul.wide.u32 	%rd55, %r130, 4;
	add.s64 	%rd114, %rd1, %rd55;
	mov.f32 	%f178, 0f00000000;
	mov.u32 	%r132, %r5;
	mov.u32 	%r140, %r19;
$L__BB0_18:
	.pragma "nounroll";
	mul.wide.s32 	%rd56, %r132, 4;
	add.s64 	%rd57, %rd2, %rd56;
	ld.global.f32 	%f100, [%rd57];
	ld.global.f32 	%f101, [%rd114];
	sub.f32 	%f102, %f100, %f101;
	fma.rn.f32 	%f103, %f102, %f102, %f178;
	add.s64 	%rd59, %rd57, %rd99;
	ld.global.f32 	%f104, [%rd59];
	mul.wide.u32 	%rd60, %r139, 4;
	add.s64 	%rd61, %rd1, %rd60;
	ld.global.f32 	%f105, [%rd61];
	sub.f32 	%f106, %f104, %f105;
	fma.rn.f32 	%f107, %f106, %f106, %f103;
	add.s64 	%rd62, %rd59, %rd99;
	ld.global.f32 	%f108, [%rd62];
	mul.wide.u32 	%rd63, %r138, 4;
	add.s64 	%rd64, %rd1, %rd63;
	ld.global.f32 	%f109, [%rd64];
	sub.f32 	%f110, %f108, %f109;
	fma.rn.f32 	%f111, %f110, %f110, %f107;
	add.s64 	%rd65, %rd62, %rd99;
	ld.global.f32 	%f112, [%rd65];
	mul.wide.u32 	%rd66, %r137, 4;
	add.s64 	%rd67, %rd1, %rd66;
	ld.global.f32 	%f113, [%rd67];
	sub.f32 	%f114, %f112, %f113;
	fma.rn.f32 	%f115, %f114, %f114, %f111;
	add.s64 	%rd68, %rd65, %rd99;
	ld.global.f32 	%f116, [%rd68];
	mul.wide.u32 	%rd69, %r136, 4;
	add.s64 	%rd70, %rd1, %rd69;
	ld.global.f32 	%f117, [%rd70];
	sub.f32 	%f118, %f116, %f117;
	fma.rn.f32 	%f119, %f118, %f118, %f115;
	add.s64 	%rd71, %rd68, %rd99;
	ld.global.f32 	%f120, [%rd71];
	mul.wide.u32 	%rd72, %r135, 4;
	add.s64 	%rd73, %rd1, %rd72;
	ld.global.f32 	%f121, [%rd73];
	sub.f32 	%f122, %f120, %f121;
	fma.rn.f32 	%f123, %f122, %f122, %f119;
	add.s64 	%rd74, %rd71, %rd99;
	ld.global.f32 	%f124, [%rd74];
	mul.wide.u32 	%rd75, %r134, 4;
	add.s64 	%rd76, %rd1, %rd75;
	ld.global.f32 	%f125, [%rd76];
	sub.f32 	%f126, %f124, %f125;
	fma.rn.f32 	%f127, %f126, %f126, %f123;
	add.s64 	%rd77, %rd74, %rd99;
	ld.global.f32 	%f128, [%rd77];
	mul.wide.u32 	%rd78, %r133, 4;
	add.s64 	%rd79, %rd1, %rd78;
	ld.global.f32 	%f129, [%rd79];
	sub.f32 	%f130, %f128, %f129;
	fma.rn.f32 	%f178, %f130, %f130, %f127;
	add.s32 	%r140, %r140, 8;
	add.s32 	%r139, %r139, %r20;
	add.s32 	%r138, %r138, %r20;
	add.s32 	%r137, %r137, %r20;
	add.s32 	%r136, %r136, %r20;
	add.s32 	%r135, %r135, %r20;
	add.s32 	%r134, %r134, %r20;
	add.s32 	%r133, %r133, %r20;
	add.s64 	%rd114, %rd114, %rd80;
	add.s32 	%r132, %r132, %r26;
	setp.ne.s32 	%p20, %r140, 0;
	mov.u32 	%r142, %r17;
	@%p20 bra 	$L__BB0_18;
$L__BB0_19:
	setp.eq.s32 	%p21, %r15, 0;
	@%p21 bra 	$L__BB0_27;
	add.s32 	%r111, %r15, -1;
	setp.lt.u32 	%p22, %r111, 3;
	@%p22 bra 	$L__BB0_22;
	mad.lo.s32 	%r112, %r142, %r83, %r5;
	mad.lo.s32 	%r113, %r142, %r82, %r130;
	mul.wide.s32 	%rd81, %r112, 4;
	add.s64 	%rd82, %rd2, %rd81;
	ld.global.f32 	%f132, [%rd82];
	mul.wide.u32 	%rd83, %r113, 4;
	add.s64 	%rd84, %rd1, %rd83;
	ld.global.f32 	%f133, [%rd84];
	sub.f32 	%f134, %f132, %f133;
	fma.rn.f32 	%f135, %f134, %f134, %f178;
	add.s32 	%r114, %r113, %r82;
	add.s64 	%rd86, %rd82, %rd99;
	ld.global.f32 	%f136, [%rd86];
	mul.wide.u32 	%rd87, %r114, 4;
	add.s64 	%rd88, %rd1, %rd87;
	ld.global.f32 	%f137, [%rd88];
	sub.f32 	%f138, %f136, %f137;
	fma.rn.f32 	%f139, %f138, %f138, %f135;
	add.s32 	%r115, %r114, %r82;
	add.s64 	%rd89, %rd86, %rd99;
	ld.global.f32 	%f140, [%rd89];
	mul.wide.u32 	%rd90, %r115, 4;
	add.s64 	%rd91, %rd1, %rd90;
	ld.global.f32 	%f141, [%rd91];
	sub.f32 	%f142, %f140, %f141;
	fma.rn.f32 	%f143, %f142, %f142, %f139;
	add.s32 	%r116, %r115, %r82;
	add.s64 	%rd92, %rd89, %rd99;
	ld.global.f32 	%f144, [%rd92];
	mul.wide.u32 	%rd93, %r116, 4;
	add.s64 	%rd94, %rd1, %rd93;
	ld.global.f32 	%f145, [%rd94];
	sub.f32 	%f146, %f144, %f145;
	fma.rn.f32 	%f178, %f146, %f146, %f143;
	add.s32 	%r142, %r142, 4;
$L__BB0_22:
	setp.eq.s32 	%p23, %r16, 0;
	@%p23 bra 	$L__BB0_27;
	setp.eq.s32 	%p24, %r16, 1;
	@%p24 bra 	$L__BB0_25;
	mad.lo.s32 	%r117, %r142, %r83, %r5;
	mad.lo.s32 	%r118, %r142, %r82, %r130;
	mul.wide.s32 	%rd95, %r117, 4;
	add.s64 	%rd96, %rd2, %rd95;
	ld.global.f32 	%f148, [%rd96];
	mul.wide.u32 	%rd97, %r118, 4;
	add.s64 	%rd98, %rd1, %rd97;
	ld.global.f32 	%f149, [%rd98];
	sub.f32 	%f150, %f148, %f149;
	fma.rn.f32 	%f151, %f150, %f150, %f178;
	add.s32 	%r119, %r118, %r82;
	add.s64 	%rd100, %rd96, %rd99;
	ld.global.f32 	%f152, [%rd100];
	mul.wide.u32 	%rd101, %r119, 4;
	add.s64 	%rd102, %rd1, %rd101;
	ld.global.f32 	%f153, [%rd102];
	sub.f32 	%f154, %f152, %f153;
	fma.rn.f32 	%f178, %f154, %f154, %f151;
	add.s32 	%r142, %r142, 2;
$L__BB0_25:
	setp.eq.s32 	%p25, %r18, 0;
	@%p25 bra 	$L__BB0_27;
	mad.lo.s32 	%r120, %r142, %r83, %r5;
	mad.lo.s32 	%r121, %r142, %r82, %r130;
	mul.wide.s32 	%rd103, %r120, 4;
	add.s64 	%rd104, %rd2, %rd103;
	ld.global.f32 	%f155, [%rd104];
	mul.wide.u32 	%rd105, %r121, 4;
	add.s64 	%rd106, %rd1, %rd105;
	ld.global.f32 	%f156, [%rd106];
	sub.f32 	%f157, %f155, %f156;
	fma.rn.f32 	%f178, %f157, %f157, %f178;
$L__BB0_27:
	setp.lt.f32 	%p26, %f178, %f169;
	selp.b32 	%r153, %r130, %r153, %p26;
	selp.f32 	%f169, %f178, %f169, %p26;
	add.s32 	%r130, %r130, 1;
	setp.eq.s32 	%p27, %r130, %r82;
	@%p27 bra 	$L__BB0_34;
	bra.uni 	$L__BB0_16;
$L__BB0_28:
	add.s32 	%r61, %r82, -1;
	add.s32 	%r102, %r82, -2;
	and.b32  	%r62, %r61, 3;
	setp.lt.u32 	%p13, %r102, 3;
	mov.b32 	%r153, 0;
	mov.b32 	%r150, 1;
	@%p13 bra 	$L__BB0_31;
	and.b32  	%r63, %r61, -4;
	mov.b32 	%r153, 0;
	mov.b32 	%r145, 1;
$L__BB0_30:
	setp.gt.f32 	%p14, %f169, 0f00000000;
	selp.b32 	%r153, %r145, %r153, %p14;
	selp.f32 	%f169, 0f00000000, %f169, %p14;
	add.s32 	%r150, %r145, 4;
	add.s32 	%r105, %r145, 3;
	setp.ne.s32 	%p15, %r105, %r63;
	mov.u32 	%r145, %r150;
	@%p15 bra 	$L__BB0_30;
$L__BB0_31:
	setp.eq.s32 	%p16, %r62, 0;
	@%p16 bra 	$L__BB0_34;
	mov.b32 	%r152, 0;
$L__BB0_33:
	.pragma "nounroll";
	setp.gt.f32 	%p17, %f169, 0f00000000;
	selp.b32 	%r153, %r150, %r153, %p17;
	selp.f32 	%f169, 0f00000000, %f169, %p17;
	add.s32 	%r150, %r150, 1;
	add.s32 	%r152, %r152, 1;
	setp.ne.s32 	%p18, %r152, %r62;
	@%p18 bra 	$L__BB0_33;
$L__BB0_34:
	cvt.rn.f32.u32 	%f183, %r153;
$L__BB0_35:
	ld.param.u64 	%rd113, [_Z20find_nearest_clusterPfS_S_S_iii_param_3];
	cvta.to.global.u64 	%rd107, %rd113;
	mul.wide.u32 	%rd108, %r5, 4;
	add.s64 	%rd6, %rd107, %rd108;
	ld.global.f32 	%f158, [%rd6];
	setp.eq.f32 	%p28, %f158, %f183;
	@%p28 bra 	$L__BB0_37;
	shl.b32 	%r122, %r3, 2;
	add.s32 	%r123, %r6, %r122;
	mov.b32 	%r124, 1065353216;
	st.shared.u32 	[%r123], %r124;
$L__BB0_37:
	st.global.f32 	[%rd6], %f183;
	bar.sync 	0;
	setp.lt.u32 	%p29, %r154, 2;
	@%p29 bra 	$L__BB0_41;
$L__BB0_38:
	shr.u32 	%r81, %r154, 1;
	setp.ge.u32 	%p30, %r4, %r81;
	@%p30 bra 	$L__BB0_40;
	shl.b32 	%r125, %r81, 2;
	add.s32 	%r126, %r6, %r125;
	ld.shared.f32 	%f159, [%r126];
	ld.shared.f32 	%f160, [%r6];
	add.f32 	%f161, %f159, %f160;
	st.shared.f32 	[%r6], %f161;
$L__BB0_40:
	bar.sync 	0;
	setp.gt.u32 	%p31, %r154, 3;
	mov.u32 	%r154, %r81;
	@%p31 bra 	$L__BB0_38;
$L__BB0_41:
	setp.ne.s32 	%p32, %r4, 0;
	@%p32 bra 	$L__BB0_43;
	ld.param.u64 	%rd112, [_Z20find_nearest_clusterPfS_S_S_iii_param_2];
	ld.shared.f32 	%f162, [delta];
	cvta.to.global.u64 	%rd109, %rd112;
	mul.wide.u32 	%rd110, %r2, 4;
	add.s64 	%rd111, %rd109, %rd110;
	st.global.f32 	[%rd111], %f162;
$L__BB0_43:
	ret;

}


// ===== COMPILED SASS (sm_100) =====

	.target	sm_100

	.elftype	@"ET_EXEC"


//--------------------- .note.nv.tkinfo           --------------------------
	.section	.note.nv.tkinfo,"",@"SHT_NOTE"
	.sectionflags	@"SHF_NOTE_NV_TKINFO"
	.tkinfo
        /*0018*/ 	.word	0x00000002
        /*0030*/ 	.string	""
        /*0030*/ 	.string	"ptxas"
        /*0030*/ 	.string	"Cuda compilation tools, release 13.0, V13.0.88"
        /*0030*/ 	.string	"Build cuda_13.0.r13.0/compiler.36424714_0"
        /*0030*/ 	.string	"-arch sm_100 -m 64 "



//--------------------- .note.nv.cuinfo           --------------------------
	.section	.note.nv.cuinfo,"",@"SHT_NOTE"
	.sectionflags	@"SHF_NOTE_NV_CUINFO"
        /*0018*/ 	.short	0x0002
        /*001a*/ 	.short	0x0064
        /*001c*/ 	.short	0x0082
	.zero		2


//--------------------- .nv.info                  --------------------------
	.section	.nv.info,"",@"SHT_CUDA_INFO"
	.align	4


	//----- nvinfo : EIATTR_REGCOUNT
	.align		4
        /*0000*/ 	.byte	0x04, 0x2f
        /*0002*/ 	.short	(.L_1 - .L_0)
	.align		4
.L_0:
        /*0004*/ 	.word	index@(_Z20find_nearest_clusterPfS_S_S_iii)
        /*0008*/ 	.word	0x00000020


	//----- nvinfo : EIATTR_FRAME_SIZE
	.align		4
.L_1:
        /*000c*/ 	.byte	0x04, 0x11
        /*000e*/ 	.short	(.L_3 - .L_2)
	.align		4
.L_2:
        /*0010*/ 	.word	index@(_Z20find_nearest_clusterPfS_S_S_iii)
        /*0014*/ 	.word	0x00000000


	//----- nvinfo : EIATTR_MIN_STACK_SIZE
	.align		4
.L_3:
        /*0018*/ 	.byte	0x04, 0x12
        /*001a*/ 	.short	(.L_5 - .L_4)
	.align		4
.L_4:
        /*001c*/ 	.word	index@(_Z20find_nearest_clusterPfS_S_S_iii)
        /*0020*/ 	.word	0x00000000
.L_5:


//--------------------- .nv.compat                --------------------------
	.section	.nv.compat,"",@"SHT_CUDA_COMPAT_INFO"
	.align	4
        /*0000*/ 	.byte	0x02, 0x09, 0x00, 0x00, 0x02, 0x02, 0x01, 0x00, 0x02, 0x05, 0x05, 0x00, 0x03, 0x07, 0x01, 0x01
        /*0010*/ 	.byte	0x02, 0x03, 0x00, 0x00, 0x02, 0x06, 0x01, 0x00, 0x04, 0x0b, 0x08, 0x00, 0x09, 0x00, 0x00, 0x00
        /*0020*/ 	.byte	0x00, 0x00, 0x00, 0x00


//--------------------- .nv.info._Z20find_nearest_clusterPfS_S_S_iii --------------------------
	.section	.nv.info._Z20find_nearest_clusterPfS_S_S_iii,"",@"SHT_CUDA_INFO"
	.sectionflags	@""
	.align	4


	//----- nvinfo : EIATTR_CUDA_API_VERSION
	.align		4
        /*0000*/ 	.byte	0x04, 0x37
        /*0002*/ 	.short	(.L_7 - .L_6)
.L_6:
        /*0004*/ 	.word	0x00000082


	//----- nvinfo : EIATTR_KPARAM_INFO
	.align		4
.L_7:
        /*0008*/ 	.byte	0x04, 0x17
        /*000a*/ 	.short	(.L_9 - .L_8)
.L_8:
        /*000c*/ 	.word	0x00000000
        /*0010*/ 	.short	0x0006
        /*0012*/ 	.short	0x0028
        /*0014*/ 	.byte	0x00, 0xf0, 0x11, 0x00


	//----- nvinfo : EIATTR_KPARAM_INFO
	.align		4
.L_9:
        /*0018*/ 	.byte	0x04, 0x17
        /*001a*/ 	.short	(.L_11 - .L_10)
.L_10:
        /*001c*/ 	.word	0x00000000
        /*0020*/ 	.short	0x0005
        /*0022*/ 	.short	0x0024
        /*0024*/ 	.byte	0x00, 0xf0, 0x11, 0x00


	//----- nvinfo : EIATTR_KPARAM_INFO
	.align		4
.L_11:
        /*0028*/ 	.byte	0x04, 0x17
        /*002a*/ 	.short	(.L_13 - .L_12)
.L_12:
        /*002c*/ 	.word	0x00000000
        /*0030*/ 	.short	0x0004
        /*0032*/ 	.short	0x0020
        /*0034*/ 	.byte	0x00, 0xf0, 0x11, 0x00


	//----- nvinfo : EIATTR_KPARAM_INFO
	.align		4
.L_13:
        /*0038*/ 	.byte	0x04, 0x17
        /*003a*/ 	.short	(.L_15 - .L_14)
.L_14:
        /*003c*/ 	.word	0x00000000
        /*0040*/ 	.short	0x0003
        /*0042*/ 	.short	0x0018
        /*0044*/ 	.byte	0x00, 0xf5, 0x21, 0x00


	//----- nvinfo : EIATTR_KPARAM_INFO
	.align		4
.L_15:
        /*0048*/ 	.byte	0x04, 0x17
        /*004a*/ 	.short	(.L_17 - .L_16)
.L_16:
        /*004c*/ 	.word	0x00000000
        /*0050*/ 	.short	0x0002
        /*0052*/ 	.short	0x0010
        /*0054*/ 	.byte	0x00, 0xf5, 0x21, 0x00


	//----- nvinfo : EIATTR_KPARAM_INFO
	.align		4
.L_17:
        /*0058*/ 	.byte	0x04, 0x17
        /*005a*/ 	.short	(.L_19 - .L_18)
.L_18:
        /*005c*/ 	.word	0x00000000
        /*0060*/ 	.short	0x0001
        /*0062*/ 	.short	0x0008
        /*0064*/ 	.byte	0x00, 0xf5, 0x21, 0x00


	//----- nvinfo : EIATTR_KPARAM_INFO
	.align		4
.L_19:
        /*0068*/ 	.byte	0x04, 0x17
        /*006a*/ 	.short	(.L_21 - .L_20)
.L_20:
        /*006c*/ 	.word	0x00000000
        /*0070*/ 	.short	0x0000
        /*0072*/ 	.short	0x0000
        /*0074*/ 	.byte	0x00, 0xf5, 0x21, 0x00


	//----- nvinfo : EIATTR_SPARSE_MMA_MASK
	.align		4
.L_21:
        /*0078*/ 	.byte	0x03, 0x50
        /*007a*/ 	.short	0x0000


	//----- nvinfo : EIATTR_MAXREG_COUNT
	.align		4
        /*007c*/ 	.byte	0x03, 0x1b
        /*007e*/ 	.short	0x00ff


	//----- nvinfo : EIATTR_NUM_BARRIERS
	.align		4
        /*0080*/ 	.byte	0x02, 0x4c
        /*0082*/ 	.byte	0x01
	.zero		1


	//----- nvinfo : EIATTR_MERCURY_ISA_VERSION
	.align		4
        /*0084*/ 	.byte	0x03, 0x5f
        /*0086*/ 	.short	0x0101


	//----- nvinfo : EIATTR_VRC_CTA_INIT_COUNT
	.align		4
        /*0088*/ 	.byte	0x02, 0x4a
	.zero		1
	.zero		1


	//----- nvinfo : EIATTR_EXIT_INSTR_OFFSETS
	.align		4
        /*008c*/ 	.byte	0x04, 0x1c
        /*008e*/ 	.short	(.L_23 - .L_22)


	//   ....[0]....
.L_22:
        /*0090*/ 	.word	0x00000090


	//   ....[1]....
        /*0094*/ 	.word	0x000019b0


	//   ....[2]....
        /*0098*/ 	.word	0x00001a50


	//----- nvinfo : EIATTR_CBANK_PARAM_SIZE
	.align		4
.L_23:
        /*009c*/ 	.byte	0x03, 0x19
        /*009e*/ 	.short	0x002c


	//----- nvinfo : EIATTR_PARAM_CBANK
	.align		4
        /*00a0*/ 	.byte	0x04, 0x0a
        /*00a2*/ 	.short	(.L_25 - .L_24)
	.align		4
.L_24:
        /*00a4*/ 	.word	index@(.nv.constant0._Z20find_nearest_clusterPfS_S_S_iii)
        /*00a8*/ 	.short	0x0380
        /*00aa*/ 	.short	0x002c


	//----- nvinfo : EIATTR_SW_WAR
	.align		4
.L_25:
        /*00ac*/ 	.byte	0x04, 0x36
        /*00ae*/ 	.short	(.L_27 - .L_26)
.L_26:
        /*00b0*/ 	.word	0x00000008
.L_27:


//--------------------- .nv.callgraph             --------------------------
	.section	.nv.callgraph,"",@"SHT_CUDA_CALLGRAPH"
	.align	4
	.sectionentsize	8
	.align		4
        /*0000*/ 	.word	0x00000000
	.align		4
        /*0004*/ 	.word	0xffffffff
	.align		4
        /*0008*/ 	.word	0x00000000
	.align		4
        /*000c*/ 	.word	0xfffffffe
	.align		4
        /*0010*/ 	.word	0x00000000
	.align		4
        /*0014*/ 	.word	0xfffffffd
	.align		4
        /*0018*/ 	.word	0x00000000
	.align		4
        /*001c*/ 	.word	0xfffffffc


//--------------------- .text._Z20find_nearest_clusterPfS_S_S_iii --------------------------
	.section	.text._Z20find_nearest_clusterPfS_S_S_iii,"ax",@progbits
	.align	128
        .global         _Z20find_nearest_clusterPfS_S_S_iii
        .type           _Z20find_nearest_clusterPfS_S_S_iii,@function
        .size           _Z20find_nearest_clusterPfS_S_S_iii,(.L_x_18 - _Z20find_nearest_clusterPfS_S_S_iii)
        .other          _Z20find_nearest_clusterPfS_S_S_iii,@"STO_CUDA_ENTRY STV_DEFAULT"
_Z20find_nearest_clusterPfS_S_S_iii:
.text._Z20find_nearest_clusterPfS_S_S_iii:
[----:B------:R-:W-:Y:S01]  /*0000*/  LDC R1, c[0x0][0x37c] ;  /* 0x0000df00ff017b82 */ /* 0x000fe20000000800 */
[----:B------:R-:W0:Y:S07]  /*0010*/  S2R R3, SR_TID.X ;  /* 0x0000000000037919 */ /* 0x000e2e0000002100 */
[----:B------:R-:W1:Y:S01]  /*0020*/  S2UR UR17, SR_CTAID.X ;  /* 0x00000000001179c3 */ /* 0x000e620000002500 */
[----:B------:R-:W1:Y:S01]  /*0030*/  LDCU UR5, c[0x0][0x360] ;  /* 0x00006c00ff0577ac */ /* 0x000e620008000800 */
[----:B------:R-:W2:Y:S02]  /*0040*/  LDCU UR4, c[0x0][0x3a4] ;  /* 0x00007480ff0477ac */ /* 0x000ea40008000800 */
[----:B--2---:R-:W-:Y:S01]  /*0050*/  MOV R13, UR4 ;  /* 0x00000004000d7c02 */ /* 0x004fe20008000f00 */
[----:B-1----:R-:W-:-:S06]  /*0060*/  UIMAD UR10, UR5, UR17, URZ ;  /* 0x00000011050a72a4 */ /* 0x002fcc000f8e02ff */
[----:B0-----:R-:W-:-:S04]  /*0070*/  IADD3 R2, PT, PT, R3, UR10, RZ ;  /* 0x0000000a03027c10 */ /* 0x001fc8000fffe0ff */
[----:B------:R-:W-:-:S13]  /*0080*/  ISETP.GE.U32.AND P0, PT, R2, R13, PT ;  /* 0x0000000d0200720c */ /* 0x000fda0003f06070 */
[----:B------:R-:W-:Y:S05]  /*0090*/  @P0 EXIT ;  /* 0x000000000000094d */ /* 0x000fea0003800000 */
[----:B------:R-:W0:Y:S01]  /*00a0*/  S2UR UR6, SR_CgaCtaId ;  /* 0x00000000000679c3 */ /* 0x000e220000008800 */
[----:B------:R-:W-:Y:S01]  /*00b0*/  UMOV UR4, 0x400 ;  /* 0x0000040000047882 */ /* 0x000fe20000000000 */
[----:B------:R-:W-:Y:S01]  /*00c0*/  HFMA2 R0, -RZ, RZ, 0, 0 ;  /* 0x00000000ff007431 */ /* 0x000fe200000001ff */
[----:B------:R-:W1:Y:S01]  /*00d0*/  LDCU.64 UR8, c[0x0][0x358] ;  /* 0x00006b00ff0877ac */ /* 0x000e620008000a00 */
[----:B0-----:R-:W-:-:S06]  /*00e0*/  ULEA UR4, UR6, UR4, 0x18 ;  /* 0x0000000406047291 */ /* 0x001fcc000f8ec0ff */
[----:B------:R-:W-:-:S05]  /*00f0*/  LEA R3, R3, UR4, 0x2 ;  /* 0x0000000403037c11 */ /* 0x000fca000f8e10ff */
[----:B------:R-:W0:Y:S01]  /*0100*/  LDCU UR4, c[0x0][0x3a8] ;  /* 0x00007500ff0477ac */ /* 0x000e220008000800 */
[----:B------:R2:W-:Y:S01]  /*0110*/  STS [R3], RZ ;  /* 0x000000ff03007388 */ /* 0x0005e20000000800 */
[----:B0-----:R-:W-:Y:S01]  /*0120*/  UISETP.GE.AND UP0, UPT, UR4, 0x1, UPT ;  /* 0x000000010400788c */ /* 0x001fe2000bf06270 */
[----:B------:R-:W-:Y:S08]  /*0130*/  BAR.SYNC.DEFER_BLOCKING 0x0 ;  /* 0x0000000000007b1d */ /* 0x000ff00000010000 */
[----:B-12---:R-:W-:Y:S05]  /*0140*/  BRA.U !UP0, `(.L_x_0) ;  /* 0x00000009081c7547 */ /* 0x006fea000b800000 */
[----:B------:R-:W-:Y:S01]  /*0150*/  UISETP.GE.U32.AND UP0, UPT, UR4, 0x8, UPT ;  /* 0x000000080400788c */ /* 0x000fe2000bf06070 */
[----:B------:R-:W-:Y:S01]  /*0160*/  MOV R0, RZ ;  /* 0x000000ff00007202 */ /* 0x000fe20000000f00 */
[----:B------:R-:W-:Y:S01]  /*0170*/  ULOP3.LUT UR6, UR4, 0x7, URZ, 0xc0, !UPT ;  /* 0x0000000704067892 */ /* 0x000fe2000f8ec0ff */
[----:B------:R-:W-:-:S03]  /*0180*/  MOV R3, RZ ;  /* 0x000000ff00037202 */ /* 0x000fc60000000f00 */
[----:B------:R-:W-:-:S03]  /*0190*/  UISETP.NE.AND UP1, UPT, UR6, URZ, UPT ;  /* 0x000000ff0600728c */ /* 0x000fc6000bf25270 */
[----:B------:R-:W-:Y:S08]  /*01a0*/  BRA.U !UP0, `(.L_x_1) ;  /* 0x0000000108f07547 */ /* 0x000ff0000b800000 */
[----:B------:R-:W-:Y:S01]  /*01b0*/  ULOP3.LUT UR4, UR4, 0x7ffffff8, URZ, 0xc0, !UPT ;  /* 0x7ffffff804047892 */ /* 0x000fe2000f8ec0ff */
[----:B------:R-:W-:Y:S01]  /*01c0*/  HFMA2 R5, -RZ, RZ, 0, 0 ;  /* 0x00000000ff057431 */ /* 0x000fe200000001ff */
[----:B------:R-:W-:-:S04]  /*01d0*/  MOV R0, RZ ;  /* 0x000000ff00007202 */ /* 0x000fc80000000f00 */
[----:B------:R-:W-:-:S07]  /*01e0*/  MOV R3, UR4 ;  /* 0x0000000400037c02 */ /* 0x000fce0008000f00 */
.L_x_2:
[----:B------:R-:W0:Y:S08]  /*01f0*/  LDC.64 R12, c[0x0][0x3a0] ;  /* 0x0000e800ff0c7b82 */ /* 0x000e300000000a00 */
[----:B------:R-:W1:Y:S08]  /*0200*/  LDC.64 R6, c[0x0][0x388] ;  /* 0x0000e200ff067b82 */ /* 0x000e700000000a00 */
[----:B------:R-:W2:Y:S01]  /*0210*/  LDC.64 R20, c[0x0][0x380] ;  /* 0x0000e000ff147b82 */ /* 0x000ea20000000a00 */
[----:B0-----:R-:W-:-:S02]  /*0220*/  IMAD R9, R5, R13, R2 ;  /* 0x0000000d05097224 */ /* 0x001fc400078e0202 */
[----:B------:R-:W-:Y:S02]  /*0230*/  IMAD R11, R5, R12, RZ ;  /* 0x0000000c050b7224 */ /* 0x000fe400078e02ff */
[----:B-1----:R-:W-:-:S05]  /*0240*/  IMAD.WIDE R6, R9, 0x4, R6 ;  /* 0x0000000409067825 */ /* 0x002fca00078e0206 */
[----:B------:R-:W3:Y:S01]  /*0250*/  LDG.E R29, desc[UR8][R6.64] ;  /* 0x00000008061d7981 */ /* 0x000ee2000c1e1900 */
[----:B--2---:R-:W-:-:S04]  /*0260*/  IMAD.WIDE R20, R11, 0x4, R20 ;  /* 0x000000040b147825 */ /* 0x004fc800078e0214 */
[----:B------:R-:W-:Y:S01]  /*0270*/  IMAD.WIDE R10, R13, 0x4, R6 ;  /* 0x000000040d0a7825 */ /* 0x000fe200078e0206 */
[----:B------:R-:W3:Y:S03]  /*0280*/  LDG.E R4, desc[UR8][R20.64] ;  /* 0x0000000814047981 */ /* 0x000ee6000c1e1900 */
[----:B------:R-:W-:-:S04]  /*0290*/  IMAD.WIDE R16, R12, 0x4, R20 ;  /* 0x000000040c107825 */ /* 0x000fc800078e0214 */
[C---:B------:R-:W-:Y:S02]  /*02a0*/  IMAD.WIDE R22, R13.reuse, 0x4, R10 ;  /* 0x000000040d167825 */ /* 0x040fe400078e020a */
[----:B------:R-:W2:Y:S02]  /*02b0*/  LDG.E R11, desc[UR8][R10.64] ;  /* 0x000000080a0b7981 */ /* 0x000ea4000c1e1900 */
[C---:B------:R-:W-:Y:S02]  /*02c0*/  IMAD.WIDE R24, R12.reuse, 0x4, R16 ;  /* 0x000000040c187825 */ /* 0x040fe400078e0210 */
[----:B------:R-:W4:Y:S02]  /*02d0*/  LDG.E R9, desc[UR8][R22.64] ;  /* 0x0000000816097981 */ /* 0x000f24000c1e1900 */
[----:B------:R-:W-:Y:S02]  /*02e0*/  IMAD.WIDE R26, R13, 0x4, R22 ;  /* 0x000000040d1a7825 */ /* 0x000fe400078e0216 */
[----:B------:R-:W4:Y:S02]  /*02f0*/  LDG.E R8, desc[UR8][R24.64] ;  /* 0x0000000818087981 */ /* 0x000f24000c1e1900 */
[----:B------:R-:W-:-:S02]  /*0300*/  IMAD.WIDE R14, R12, 0x4, R24 ;  /* 0x000000040c0e7825 */ /* 0x000fc400078e0218 */
[----:B------:R0:W2:Y:S02]  /*0310*/  LDG.E R10, desc[UR8][R16.64] ;  /* 0x00000008100a7981 */ /* 0x0000a4000c1e1900 */
[----:B------:R-:W-:Y:S02]  /*0320*/  IMAD.WIDE R18, R13, 0x4, R26 ;  /* 0x000000040d127825 */ /* 0x000fe400078e021a */
[----:B------:R1:W5:Y:S04]  /*0330*/  LDG.E R6, desc[UR8][R14.64] ;  /* 0x000000080e067981 */ /* 0x000368000c1e1900 */
[----:B------:R1:W5:Y:S01]  /*0340*/  LDG.E R7, desc[UR8][R26.64] ;  /* 0x000000081a077981 */ /* 0x000362000c1e1900 */
[----:B0-----:R-:W-:-:S04]  /*0350*/  IMAD.WIDE R16, R12, 0x4, R14 ;  /* 0x000000040c107825 */ /* 0x001fc800078e020e */
[C---:B-1----:R-:W-:Y:S02]  /*0360*/  IMAD.WIDE R14, R13.reuse, 0x4, R18 ;  /* 0x000000040d0e7825 */ /* 0x042fe400078e0212 */
[----:B------:R-:W5:Y:S02]  /*0370*/  LDG.E R18, desc[UR8][R18.64] ;  /* 0x0000000812127981 */ /* 0x000f64000c1e1900 */
[C---:B------:R-:W-:Y:S02]  /*0380*/  IMAD.WIDE R20, R12.reuse, 0x4, R16 ;  /* 0x000000040c147825 */ /* 0x040fe400078e0210 */
[----:B------:R-:W5:Y:S02]  /*0390*/  LDG.E R17, desc[UR8][R16.64] ;  /* 0x0000000810117981 */ /* 0x000f64000c1e1900 */
[----:B------:R-:W-:Y:S02]  /*03a0*/  IMAD.WIDE R22, R13, 0x4, R14 ;  /* 0x000000040d167825 */ /* 0x000fe400078e020e */
[----:B------:R-:W5:Y:S02]  /*03b0*/  LDG.E R28, desc[UR8][R14.64] ;  /* 0x000000080e1c7981 */ /* 0x000f64000c1e1900 */
[----:B------:R-:W-:-:S02]  /*03c0*/  IMAD.WIDE R24, R12, 0x4, R20 ;  /* 0x000000040c187825 */ /* 0x000fc400078e0214 */
[----:B------:R-:W5:Y:S02]  /*03d0*/  LDG.E R19, desc[UR8][R20.64] ;  /* 0x0000000814137981 */ /* 0x000f64000c1e1900 */
[----:B------:R-:W-:Y:S02]  /*03e0*/  IMAD.WIDE R26, R13, 0x4, R22 ;  /* 0x000000040d1a7825 */ /* 0x000fe400078e0216 */
[----:B------:R-:W5:Y:S04]  /*03f0*/  LDG.E R16, desc[UR8][R22.64] ;  /* 0x0000000816107981 */ /* 0x000f68000c1e1900 */
[----:B------:R0:W5:Y:S04]  /*0400*/  LDG.E R15, desc[UR8][R24.64] ;  /* 0x00000008180f7981 */ /* 0x000168000c1e1900 */
[----:B------:R-:W5:Y:S01]  /*0410*/  LDG.E R26, desc[UR8][R26.64] ;  /* 0x000000081a1a7981 */ /* 0x000f62000c1e1900 */
[----:B0-----:R-:W-:-:S05]  /*0420*/  IMAD.WIDE R24, R12, 0x4, R24 ;  /* 0x000000040c187825 */ /* 0x001fca00078e0218 */
[----:B------:R-:W5:Y:S01]  /*0430*/  LDG.E R12, desc[UR8][R24.64] ;  /* 0x00000008180c7981 */ /* 0x000f62000c1e1900 */
[----:B------:R-:W-:-:S04]  /*0440*/  IADD3 R5, PT, PT, R5, 0x8, RZ ;  /* 0x0000000805057810 */ /* 0x000fc80007ffe0ff */
[----:B------:R-:W-:Y:S01]  /*0450*/  ISETP.NE.AND P0, PT, R5, R3, PT ;  /* 0x000000030500720c */ /* 0x000fe20003f05270 */
[----:B---3--:R-:W-:-:S04]  /*0460*/  FADD R29, R29, -R4 ;  /* 0x800000041d1d7221 */ /* 0x008fc80000000000 */
[----:B------:R-:W-:Y:S01]  /*0470*/  FFMA R0, R29, R29, R0 ;  /* 0x0000001d1d007223 */ /* 0x000fe20000000000 */
[----:B----4-:R-:W-:Y:S01]  /*0480*/  FADD R9, R9, -R8 ;  /* 0x8000000809097221 */ /* 0x010fe20000000000 */
[----:B--2---:R-:W-:-:S04]  /*0490*/  FADD R11, R11, -R10 ;  /* 0x8000000a0b0b7221 */ /* 0x004fc80000000000 */
[----:B------:R-:W-:-:S04]  /*04a0*/  FFMA R0, R11, R11, R0 ;  /* 0x0000000b0b007223 */ /* 0x000fc80000000000 */
[----:B------:R-:W-:Y:S01]  /*04b0*/  FFMA R0, R9, R9, R0 ;  /* 0x0000000909007223 */ /* 0x000fe20000000000 */
[----:B-----5:R-:W-:-:S04]  /*04c0*/  FADD R7, R7, -R6 ;  /* 0x8000000607077221 */ /* 0x020fc80000000000 */
[----:B------:R-:W-:Y:S01]  /*04d0*/  FFMA R0, R7, R7, R0 ;  /* 0x0000000707007223 */ /* 0x000fe20000000000 */
[----:B------:R-:W-:-:S04]  /*04e0*/  FADD R17, R18, -R17 ;  /* 0x8000001112117221 */ /* 0x000fc80000000000 */
[----:B------:R-:W-:Y:S01]  /*04f0*/  FFMA R0, R17, R17, R0 ;  /* 0x0000001111007223 */ /* 0x000fe20000000000 */
[----:B------:R-:W-:-:S04]  /*0500*/  FADD R19, R28, -R19 ;  /* 0x800000131c137221 */ /* 0x000fc80000000000 */
[----:B------:R-:W-:Y:S01]  /*0510*/  FFMA R0, R19, R19, R0 ;  /* 0x0000001313007223 */ /* 0x000fe20000000000 */
[----:B------:R-:W-:-:S04]  /*0520*/  FADD R15, R16, -R15 ;  /* 0x8000000f100f7221 */ /* 0x000fc80000000000 */
[----:B------:R-:W-:Y:S01]  /*0530*/  FFMA R0, R15, R15, R0 ;  /* 0x0000000f0f007223 */ /* 0x000fe20000000000 */
[----:B------:R-:W-:-:S04]  /*0540*/  FADD R7, R26, -R12 ;  /* 0x8000000c1a077221 */ /* 0x000fc80000000000 */
[----:B------:R-:W-:Y:S01]  /*0550*/  FFMA R0, R7, R7, R0 ;  /* 0x0000000707007223 */ /* 0x000fe20000000000 */
[----:B------:R-:W-:Y:S06]  /*0560*/  @P0 BRA `(.L_x_2) ;  /* 0xfffffffc00200947 */ /* 0x000fec000383ffff */
.L_x_1:
[----:B------:R-:W-:Y:S05]  /*0570*/  BRA.U !UP1, `(.L_x_0) ;  /* 0x0000000509107547 */ /* 0x000fea000b800000 */
[----:B------:R-:W0:Y:S01]  /*0580*/  LDC R4, c[0x0][0x3a8] ;  /* 0x0000ea00ff047b82 */ /* 0x000e220000000800 */
[----:B------:R-:W-:Y:S01]  /*0590*/  UISETP.GE.U32.AND UP0, UPT, UR6, 0x4, UPT ;  /* 0x000000040600788c */ /* 0x000fe2000bf06070 */
[----:B0-----:R-:W-:-:S04]  /*05a0*/  LOP3.LUT R12, R4, 0x3, RZ, 0xc0, !PT ;  /* 0x00000003040c7812 */ /* 0x001fc800078ec0ff */
[----:B------:R-:W-:-:S04]  /*05b0*/  ISETP.NE.AND P0, PT, R12, RZ, PT ;  /* 0x000000ff0c00720c */ /* 0x000fc80003f05270 */
[----:B------:R-:W-:Y:S09]  /*05c0*/  BRA.U !UP0, `(.L_x_3) ;  /* 0x0000000108787547 */ /* 0x000ff2000b800000 */
[----:B------:R-:W0:Y:S01]  /*05d0*/  LDC R5, c[0x0][0x3a0] ;  /* 0x0000e800ff057b82 */ /* 0x000e220000000800 */
[----:B------:R-:W-:-:S07]  /*05e0*/  IMAD R7, R3, R13, R2 ;  /* 0x0000000d03077224 */ /* 0x000fce00078e0202 */
[----:B------:R-:W1:Y:S08]  /*05f0*/  LDC.64 R18, c[0x0][0x388] ;  /* 0x0000e200ff127b82 */ /* 0x000e700000000a00 */
[----:B------:R-:W2:Y:S01]  /*0600*/  LDC.64 R20, c[0x0][0x380] ;  /* 0x0000e000ff147b82 */ /* 0x000ea20000000a00 */
[----:B0-----:R-:W-:Y:S02]  /*0610*/  IMAD R9, R3, R5, RZ ;  /* 0x0000000503097224 */ /* 0x001fe400078e02ff */
[----:B-1----:R-:W-:-:S04]  /*0620*/  IMAD.WIDE R18, R7, 0x4, R18 ;  /* 0x0000000407127825 */ /* 0x002fc800078e0212 */
[----:B------:R-:W-:Y:S02]  /*0630*/  IMAD.WIDE R22, R13, 0x4, R18 ;  /* 0x000000040d167825 */ /* 0x000fe400078e0212 */
[----:B------:R-:W3:Y:S02]  /*0640*/  LDG.E R18, desc[UR8][R18.64] ;  /* 0x0000000812127981 */ /* 0x000ee4000c1e1900 */
[----:B--2---:R-:W-:-:S04]  /*0650*/  IMAD.WIDE R20, R9, 0x4, R20 ;  /* 0x0000000409147825 */ /* 0x004fc800078e0214 */
[----:B------:R-:W-:Y:S02]  /*0660*/  IMAD.WIDE R6, R5, 0x4, R20 ;  /* 0x0000000405067825 */ /* 0x000fe400078e0214 */
[----:B------:R-:W3:Y:S02]  /*0670*/  LDG.E R21, desc[UR8][R20.64] ;  /* 0x0000000814157981 */ /* 0x000ee4000c1e1900 */
[----:B------:R-:W-:Y:S02]  /*0680*/  IMAD.WIDE R10, R13, 0x4, R22 ;  /* 0x000000040d0a7825 */ /* 0x000fe400078e0216 */
[----:B------:R-:W2:Y:S02]  /*0690*/  LDG.E R22, desc[UR8][R22.64] ;  /* 0x0000000816167981 */ /* 0x000ea4000c1e1900 */
[----:B------:R-:W-:Y:S02]  /*06a0*/  IMAD.WIDE R8, R5, 0x4, R6 ;  /* 0x0000000405087825 */ /* 0x000fe400078e0206 */
[----:B------:R-:W2:Y:S02]  /*06b0*/  LDG.E R7, desc[UR8][R6.64] ;  /* 0x0000000806077981 */ /* 0x000ea4000c1e1900 */
[----:B------:R-:W-:-:S02]  /*06c0*/  IMAD.WIDE R14, R13, 0x4, R10 ;  /* 0x000000040d0e7825 */ /* 0x000fc400078e020a */
[----:B------:R-:W4:Y:S02]  /*06d0*/  LDG.E R24, desc[UR8][R10.64] ;  /* 0x000000080a187981 */ /* 0x000f24000c1e1900 */
[----:B------:R-:W-:Y:S02]  /*06e0*/  IMAD.WIDE R16, R5, 0x4, R8 ;  /* 0x0000000405107825 */ /* 0x000fe400078e0208 */
[----:B------:R-:W4:Y:S04]  /*06f0*/  LDG.E R25, desc[UR8][R8.64] ;  /* 0x0000000808197981 */ /* 0x000f28000c1e1900 */
[----:B------:R-:W5:Y:S04]  /*0700*/  LDG.E R14, desc[UR8][R14.64] ;  /* 0x000000080e0e7981 */ /* 0x000f68000c1e1900 */
[----:B------:R-:W5:Y:S01]  /*0710*/  LDG.E R17, desc[UR8][R16.64] ;  /* 0x0000000810117981 */ /* 0x000f62000c1e1900 */
[----:B------:R-:W-:Y:S01]  /*0720*/  IADD3 R3, PT, PT, R3, 0x4, RZ ;  /* 0x0000000403037810 */ /* 0x000fe20007ffe0ff */
[----:B---3--:R-:W-:-:S04]  /*0730*/  FADD R21, R18, -R21 ;  /* 0x8000001512157221 */ /* 0x008fc80000000000 */
[----:B------:R-:W-:Y:S01]  /*0740*/  FFMA R0, R21, R21, R0 ;  /* 0x0000001515007223 */ /* 0x000fe20000000000 */
[----:B--2---:R-:W-:-:S04]  /*0750*/  FADD R5, R22, -R7 ;  /* 0x8000000716057221 */ /* 0x004fc80000000000 */
[----:B------:R-:W-:Y:S01]  /*0760*/  FFMA R0, R5, R5, R0 ;  /* 0x0000000505007223 */ /* 0x000fe20000000000 */
[----:B----4-:R-:W-:-:S04]  /*0770*/  FADD R25, R24, -R25 ;  /* 0x8000001918197221 */ /* 0x010fc80000000000 */
[----:B------:R-:W-:Y:S01]  /*0780*/  FFMA R0, R25, R25, R0 ;  /* 0x0000001919007223 */ /* 0x000fe20000000000 */
[----:B-----5:R-:W-:-:S04]  /*0790*/  FADD R5, R14, -R17 ;  /* 0x800000110e057221 */ /* 0x020fc80000000000 */
[----:B------:R-:W-:-:S07]  /*07a0*/  FFMA R0, R5, R5, R0 ;  /* 0x0000000505007223 */ /* 0x000fce0000000000 */
.L_x_3:
[----:B------:R-:W-:Y:S05]  /*07b0*/  @!P0 BRA `(.L_x_0) ;  /* 0x0000000000808947 */ /* 0x000fea0003800000 */
[----:B------:R-:W-:Y:S01]  /*07c0*/  ISETP.NE.AND P0, PT, R12, 0x1, PT ;  /* 0x000000010c00780c */ /* 0x000fe20003f05270 */
[----:B------:R-:W0:Y:S01]  /*07d0*/  LDC.64 R8, c[0x0][0x388] ;  /* 0x0000e200ff087b82 */ /* 0x000e220000000a00 */
[----:B------:R-:W-:-:S04]  /*07e0*/  LOP3.LUT R4, R4, 0x1, RZ, 0xc0, !PT ;  /* 0x0000000104047812 */ /* 0x000fc800078ec0ff */
[----:B------:R-:W-:-:S03]  /*07f0*/  ISETP.NE.U32.AND P1, PT, R4, 0x1, PT ;  /* 0x000000010400780c */ /* 0x000fc60003f25070 */
[----:B------:R-:W1:Y:S04]  /*0800*/  LDC.64 R10, c[0x0][0x380] ;  /* 0x0000e000ff0a7b82 */ /* 0x000e680000000a00 */
[----:B------:R-:W-:-:S04]  /*0810*/  @P0 IMAD R17, R3, R13, R2 ;  /* 0x0000000d03110224 */ /* 0x000fc800078e0202 */
[----:B------:R-:W2:Y:S08]  /*0820*/  @P0 LDC R14, c[0x0][0x3a0] ;  /* 0x0000e800ff0e0b82 */ /* 0x000eb00000000800 */
[----:B------:R-:W3:Y:S01]  /*0830*/  @!P1 LDC R12, c[0x0][0x3a0] ;  /* 0x0000e800ff0c9b82 */ /* 0x000ee20000000800 */
[----:B0-----:R-:W-:-:S05]  /*0840*/  @P0 IMAD.WIDE R16, R17, 0x4, R8 ;  /* 0x0000000411100825 */ /* 0x001fca00078e0208 */
[----:B------:R-:W4:Y:S02]  /*0850*/  @P0 LDG.E R8, desc[UR8][R16.64] ;  /* 0x0000000810080981 */ /* 0x000f24000c1e1900 */
[----:B------:R-:W0:Y:S08]  /*0860*/  LDC.64 R6, c[0x0][0x388] ;  /* 0x0000e200ff067b82 */ /* 0x000e300000000a00 */
[----:B------:R-:W5:Y:S01]  /*0870*/  LDC.64 R4, c[0x0][0x380] ;  /* 0x0000e000ff047b82 */ /* 0x000f620000000a00 */
[C---:B--2---:R-:W-:Y:S01]  /*0880*/  @P0 IMAD R19, R3.reuse, R14, RZ ;  /* 0x0000000e03130224 */ /* 0x044fe200078e02ff */
[----:B------:R-:W-:-:S03]  /*0890*/  @P0 IADD3 R3, PT, PT, R3, 0x2, RZ ;  /* 0x0000000203030810 */ /* 0x000fc60007ffe0ff */
[----:B-1----:R-:W-:-:S04]  /*08a0*/  @P0 IMAD.WIDE R18, R19, 0x4, R10 ;  /* 0x0000000413120825 */ /* 0x002fc800078e020a */
[----:B------:R-:W-:-:S04]  /*08b0*/  @P0 IMAD.WIDE R10, R13, 0x4, R16 ;  /* 0x000000040d0a0825 */ /* 0x000fc800078e0210 */
[----:B------:R-:W-:Y:S02]  /*08c0*/  @P0 IMAD.WIDE R14, R14, 0x4, R18 ;  /* 0x000000040e0e0825 */ /* 0x000fe400078e0212 */
[----:B------:R-:W4:Y:S02]  /*08d0*/  @P0 LDG.E R19, desc[UR8][R18.64] ;  /* 0x0000000812130981 */ /* 0x000f24000c1e1900 */
[C---:B------:R-:W-:Y:S02]  /*08e0*/  @!P1 IMAD R13, R3.reuse, R13, R2 ;  /* 0x0000000d030d9224 */ /* 0x040fe400078e0202 */
[----:B---3--:R-:W-:Y:S01]  /*08f0*/  @!P1 IMAD R3, R3, R12, RZ ;  /* 0x0000000c03039224 */ /* 0x008fe200078e02ff */
[----:B------:R-:W2:Y:S01]  /*0900*/  @P0 LDG.E R10, desc[UR8][R10.64] ;  /* 0x000000080a0a0981 */ /* 0x000ea2000c1e1900 */
[----:B0-----:R-:W-:-:S03]  /*0910*/  @!P1 IMAD.WIDE R6, R13, 0x4, R6 ;  /* 0x000000040d069825 */ /* 0x001fc600078e0206 */
[----:B------:R-:W2:Y:S01]  /*0920*/  @P0 LDG.E R15, desc[UR8][R14.64] ;  /* 0x000000080e0f0981 */ /* 0x000ea2000c1e1900 */
[----:B-----5:R-:W-:-:S03]  /*0930*/  @!P1 IMAD.WIDE R4, R3, 0x4, R4 ;  /* 0x0000000403049825 */ /* 0x020fc600078e0204 */
[----:B------:R-:W3:Y:S04]  /*0940*/  @!P1 LDG.E R6, desc[UR8][R6.64] ;  /* 0x0000000806069981 */ /* 0x000ee8000c1e1900 */
[----:B------:R-:W3:Y:S01]  /*0950*/  @!P1 LDG.E R5, desc[UR8][R4.64] ;  /* 0x0000000804059981 */ /* 0x000ee2000c1e1900 */
[----:B----4-:R-:W-:-:S04]  /*0960*/  @P0 FADD R3, R8, -R19 ;  /* 0x8000001308030221 */ /* 0x010fc80000000000 */
[----:B------:R-:W-:Y:S01]  /*0970*/  @P0 FFMA R3, R3, R3, R0 ;  /* 0x0000000303030223 */ /* 0x000fe20000000000 */
[----:B--2---:R-:W-:-:S04]  /*0980*/  @P0 FADD R2, R10, -R15 ;  /* 0x8000000f0a020221 */ /* 0x004fc80000000000 */
[----:B------:R-:W-:Y:S01]  /*0990*/  @P0 FFMA R0, R2, R2, R3 ;  /* 0x0000000202000223 */ /* 0x000fe20000000003 */
[----:B---3--:R-:W-:-:S04]  /*09a0*/  @!P1 FADD R3, R6, -R5 ;  /* 0x8000000506039221 */ /* 0x008fc80000000000 */
[----:B------:R-:W-:-:S07]  /*09b0*/  @!P1 FFMA R0, R3, R3, R0 ;  /* 0x0000000303009223 */ /* 0x000fce0000000000 */
.L_x_0:
[----:B------:R-:W0:Y:S01]  /*09c0*/  LDCU UR6, c[0x0][0x3a0] ;  /* 0x00007400ff0677ac */ /* 0x000e220008000800 */
[----:B------:R-:W-:Y:S01]  /*09d0*/  MOV R5, RZ ;  /* 0x000000ff00057202 */ /* 0x000fe20000000f00 */
[----:B0-----:R-:W-:-:S09]  /*09e0*/  UISETP.GE.AND UP0, UPT, UR6, 0x2, UPT ;  /* 0x000000020600788c */ /* 0x001fd2000bf06270 */
[----:B------:R-:W-:Y:S05]  /*09f0*/  BRA.U !UP0, `(.L_x_4) ;  /* 0x0000000d08707547 */ /* 0x000fea000b800000 */
[----:B------:R-:W0:Y:S02]  /*0a00*/  LDC R4, c[0x0][0x3a8] ;  /* 0x0000ea00ff047b82 */ /* 0x000e240000000800 */
[----:B0-----:R-:W-:-:S13]  /*0a10*/  ISETP.GE.AND P0, PT, R4, 0x1, PT ;  /* 0x000000010400780c */ /* 0x001fda0003f06270 */
[----:B------:R-:W-:Y:S05]  /*0a20*/  @!P0 BRA `(.L_x_5) ;  /* 0x0000000800ec8947 */ /* 0x000fea0003800000 */
[C---:B------:R-:W-:Y:S01]  /*0a30*/  LOP3.LUT R2, R4.reuse, 0x7, RZ, 0xc0, !PT ;  /* 0x0000000704027812 */ /* 0x040fe200078ec0ff */
[----:B------:R-:W-:Y:S01]  /*0a40*/  USHF.L.U32 UR4, UR6, 0x3, URZ ;  /* 0x0000000306047899 */ /* 0x000fe200080006ff */
[C---:B------:R-:W-:Y:S02]  /*0a50*/  LOP3.LUT R3, R4.reuse, 0x3, RZ, 0xc0, !PT ;  /* 0x0000000304037812 */ /* 0x040fe400078ec0ff */
[----:B------:R-:W-:Y:S01]  /*0a60*/  LOP3.LUT R4, R4, 0x7ffffff8, RZ, 0xc0, !PT ;  /* 0x7ffffff804047812 */ /* 0x000fe200078ec0ff */
[----:B------:R-:W-:Y:S01]  /*0a70*/  UMOV UR6, 0x1 ;  /* 0x0000000100067882 */ /* 0x000fe20000000000 */
[----:B------:R-:W-:-:S07]  /*0a80*/  MOV R5, RZ ;  /* 0x000000ff00057202 */ /* 0x000fce0000000f00 */
.L_x_11:
[----:B------:R-:W0:Y:S01]  /*0a90*/  LDCU UR7, c[0x0][0x3a8] ;  /* 0x00007500ff0777ac */ /* 0x000e220008000800 */
[----:B------:R-:W-:Y:S01]  /*0aa0*/  HFMA2 R7, -RZ, RZ, 0, 0 ;  /* 0x00000000ff077431 */ /* 0x000fe200000001ff */
[----:B------:R-:W-:Y:S01]  /*0ab0*/  MOV R23, RZ ;  /* 0x000000ff00177202 */ /* 0x000fe20000000f00 */
[----:B0-----:R-:W-:-:S09]  /*0ac0*/  UISETP.GE.U32.AND UP0, UPT, UR7, 0x8, UPT ;  /* 0x000000080700788c */ /* 0x001fd2000bf06070 */
[----:B------:R-:W-:Y:S05]  /*0ad0*/  BRA.U !UP0, `(.L_x_6) ;  /* 0x0000000508707547 */ /* 0x000fea000b800000 */
[----:B------:R-:W0:Y:S01]  /*0ae0*/  S2R R8, SR_TID.X ;  /* 0x0000000000087919 */ /* 0x000e220000002100 */
[----:B------:R-:W1:Y:S01]  /*0af0*/  LDCU UR7, c[0x0][0x3a0] ;  /* 0x00007400ff0777ac */ /* 0x000e620008000800 */
[----:B------:R-:W-:Y:S02]  /*0b00*/  IADD3 R10, PT, PT, -R4, RZ, RZ ;  /* 0x000000ff040a7210 */ /* 0x000fe40007ffe1ff */
[----:B------:R-:W-:Y:S01]  /*0b10*/  MOV R7, RZ ;  /* 0x000000ff00077202 */ /* 0x000fe20000000f00 */
[----:B------:R-:W2:Y:S01]  /*0b20*/  LDCU.64 UR24, c[0x0][0x380] ;  /* 0x00007000ff1877ac */ /* 0x000ea20008000a00 */
[----:B-1----:R-:W-:Y:S02]  /*0b30*/  UIADD3 UR11, UPT, UPT, UR6, UR7, URZ ;  /* 0x00000007060b7290 */ /* 0x002fe4000fffe0ff */
[----:B------:R-:W-:Y:S02]  /*0b40*/  ULEA UR12, UR7, UR6, 0x1 ;  /* 0x00000006070c7291 */ /* 0x000fe4000f8e08ff */
[----:B------:R-:W-:-:S02]  /*0b50*/  UIMAD UR13, UR7, 0x3, UR6 ;  /* 0x00000003070d78a4 */ /* 0x000fc4000f8e0206 */
[----:B------:R-:W-:Y:S02]  /*0b60*/  ULEA UR14, UR7, UR6, 0x2 ;  /* 0x00000006070e7291 */ /* 0x000fe4000f8e10ff */
[----:B------:R-:W-:Y:S02]  /*0b70*/  UIMAD UR15, UR7, 0x5, UR6 ;  /* 0x00000005070f78a4 */ /* 0x000fe4000f8e0206 */
[----:B------:R-:W-:Y:S02]  /*0b80*/  UIMAD UR16, UR7, 0x6, UR6 ;  /* 0x00000006071078a4 */ /* 0x000fe4000f8e0206 */
[----:B------:R-:W-:Y:S01]  /*0b90*/  UIMAD UR7, UR7, 0x7, UR6 ;  /* 0x00000007070778a4 */ /* 0x000fe2000f8e0206 */
[----:B0-----:R-:W-:Y:S01]  /*0ba0*/  IADD3 R8, PT, PT, R8, UR10, RZ ;  /* 0x0000000a08087c10 */ /* 0x001fe2000fffe0ff */
[----:B--2---:R-:W-:-:S12]  /*0bb0*/  UIMAD.WIDE.U32 UR18, UR6, 0x4, UR24 ;  /* 0x00000004061278a5 */ /* 0x004fd8000f8e0018 */
.L_x_7:
[----:B------:R-:W0:Y:S01]  /*0bc0*/  LDC.64 R28, c[0x0][0x388] ;  /* 0x0000e200ff1c7b82 */ /* 0x000e220000000a00 */
[----:B------:R-:W-:Y:S01]  /*0bd0*/  UIMAD.WIDE.U32 UR20, UR11, 0x4, UR24 ;  /* 0x000000040b1478a5 */ /* 0x000fe2000f8e0018 */
[----:B------:R-:W-:Y:S01]  /*0be0*/  MOV R20, UR18 ;  /* 0x0000001200147c02 */ /* 0x000fe20008000f00 */
[----:B------:R-:W-:Y:S01]  /*0bf0*/  UIMAD.WIDE.U32 UR22, UR12, 0x4, UR24 ;  /* 0x000000040c1678a5 */ /* 0x000fe2000f8e0018 */
[----:B------:R-:W-:-:S03]  /*0c00*/  MOV R21, UR19 ;  /* 0x0000001300157c02 */ /* 0x000fc60008000f00 */
[----:B------:R-:W-:Y:S01]  /*0c10*/  MOV R18, UR20 ;  /* 0x0000001400127c02 */ /* 0x000fe20008000f00 */
[----:B------:R-:W1:Y:S01]  /*0c20*/  LDC R9, c[0x0][0x3a4] ;  /* 0x0000e900ff097b82 */ /* 0x000e620000000800 */
[----:B------:R-:W-:Y:S01]  /*0c30*/  MOV R19, UR21 ;  /* 0x0000001500137c02 */ /* 0x000fe20008000f00 */
[----:B0-----:R-:W-:Y:S01]  /*0c40*/  IMAD.WIDE R28, R8, 0x4, R28 ;  /* 0x00000004081c7825 */ /* 0x001fe200078e021c */
[----:B------:R-:W-:Y:S01]  /*0c50*/  UIMAD.WIDE.U32 UR20, UR13, 0x4, UR24 ;  /* 0x000000040d1478a5 */ /* 0x000fe2000f8e0018 */
[----:B------:R0:W2:Y:S01]  /*0c60*/  LDG.E R6, desc[UR8][R20.64] ;  /* 0x0000000814067981 */ /* 0x0000a2000c1e1900 */
[----:B------:R-:W-:-:S03]  /*0c70*/  MOV R26, UR22 ;  /* 0x00000016001a7c02 */ /* 0x000fc60008000f00 */
[----:B------:R-:W2:Y:S01]  /*0c80*/  LDG.E R11, desc[UR8][R28.64] ;  /* 0x000000081c0b7981 */ /* 0x000ea2000c1e1900 */
[C---:B-1----:R-:W-:Y:S01]  /*0c90*/  IMAD.WIDE R12, R9.reuse, 0x4, R28 ;  /* 0x00000004090c7825 */ /* 0x042fe200078e021c */
[----:B------:R-:W-:Y:S02]  /*0ca0*/  MOV R27, UR23 ;  /* 0x00000017001b7c02 */ /* 0x000fe40008000f00 */
[----:B------:R1:W3:Y:S01]  /*0cb0*/  LDG.E R25, desc[UR8][R18.64] ;  /* 0x0000000812197981 */ /* 0x0002e2000c1e1900 */
[C---:B------:R-:W-:Y:S01]  /*0cc0*/  IMAD.WIDE R16, R9.reuse, 0x4, R12 ;  /* 0x0000000409107825 */ /* 0x040fe200078e020c */
[----:B0-----:R-:W-:Y:S02]  /*0cd0*/  MOV R20, UR20 ;  /* 0x0000001400147c02 */ /* 0x001fe40008000f00 */
[----:B------:R-:W3:Y:S01]  /*0ce0*/  LDG.E R12, desc[UR8][R12.64] ;  /* 0x000000080c0c7981 */ /* 0x000ee2000c1e1900 */
[C---:B------:R-:W-:Y:S01]  /*0cf0*/  IMAD.WIDE R14, R9.reuse, 0x4, R16 ;  /* 0x00000004090e7825 */ /* 0x040fe200078e0210 */
[----:B------:R-:W-:Y:S01]  /*0d00*/  MOV R21, UR21 ;  /* 0x0000001500157c02 */ /* 0x000fe20008000f00 */
[----:B------:R-:W-:Y:S01]  /*0d10*/  UIMAD.WIDE.U32 UR20, UR15, 0x4, UR24 ;  /* 0x000000040f1478a5 */ /* 0x000fe2000f8e0018 */
[----:B------:R0:W4:Y:S01]  /*0d20*/  LDG.E R23, desc[UR8][R26.64] ;  /* 0x000000081a177981 */ /* 0x000122000c1e1900 */
[----:B------:R-:W-:Y:S01]  /*0d30*/  UIMAD.WIDE.U32 UR22, UR14, 0x4, UR24 ;  /* 0x000000040e1678a5 */ /* 0x000fe2000f8e0018 */
[----:B-1----:R-:W-:-:S02]  /*0d40*/  IMAD.WIDE R18, R9, 0x4, R14 ;  /* 0x0000000409127825 */ /* 0x002fc400078e020e */
[----:B------:R1:W4:Y:S03]  /*0d50*/  LDG.E R24, desc[UR8][R16.64] ;  /* 0x0000000810187981 */ /* 0x000326000c1e1900 */
[----:B------:R-:W-:Y:S01]  /*0d60*/  MOV R28, UR22 ;  /* 0x00000016001c7c02 */ /* 0x000fe20008000f00 */
[----:B------:R-:W5:Y:S01]  /*0d70*/  LDG.E R21, desc[UR8][R20.64] ;  /* 0x0000000814157981 */ /* 0x000f62000c1e1900 */
[----:B------:R-:W-:Y:S02]  /*0d80*/  MOV R29, UR23 ;  /* 0x00000017001d7c02 */ /* 0x000fe40008000f00 */
[----:B0-----:R-:W-:Y:S01]  /*0d90*/  MOV R26, UR20 ;  /* 0x00000014001a7c02 */ /* 0x001fe20008000f00 */
[----:B------:R0:W5:Y:S01]  /*0da0*/  LDG.E R22, desc[UR8][R14.64] ;  /* 0x000000080e167981 */ /* 0x000162000c1e1900 */
[----:B------:R-:W-:Y:S01]  /*0db0*/  MOV R27, UR21 ;  /* 0x00000015001b7c02 */ /* 0x000fe20008000f00 */
[----:B-1----:R-:W-:Y:S01]  /*0dc0*/  IMAD.WIDE R16, R9, 0x4, R18 ;  /* 0x0000000409107825 */ /* 0x002fe200078e0212 */
[----:B------:R-:W-:Y:S01]  /*0dd0*/  UIMAD.WIDE.U32 UR20, UR16, 0x4, UR24 ;  /* 0x00000004101478a5 */ /* 0x000fe2000f8e0018 */
[----:B------:R-:W5:Y:S01]  /*0de0*/  LDG.E R13, desc[UR8][R28.64] ;  /* 0x000000081c0d7981 */ /* 0x000f62000c1e1900 */
[----:B------:R-:W-:-:S03]  /*0df0*/  UIMAD.WIDE.U32 UR22, UR7, 0x4, UR24 ;  /* 0x00000004071678a5 */ /* 0x000fc6000f8e0018 */
[----:B------:R1:W5:Y:S01]  /*0e00*/  LDG.E R20, desc[UR8][R18.64] ;  /* 0x0000000812147981 */ /* 0x000362000c1e1900 */
[----:B0-----:R-:W-:-:S03]  /*0e10*/  IMAD.WIDE R14, R9, 0x4, R16 ;  /* 0x00000004090e7825 */ /* 0x001fc600078e0210 */
[----:B------:R-:W5:Y:S04]  /*0e20*/  LDG.E R26, desc[UR8][R26.64] ;  /* 0x000000081a1a7981 */ /* 0x000f68000c1e1900 */
[----:B------:R0:W5:Y:S04]  /*0e30*/  LDG.E R28, desc[UR8][R14.64] ;  /* 0x000000080e1c7981 */ /* 0x000168000c1e1900 */
[----:B------:R0:W5:Y:S01]  /*0e40*/  LDG.E R27, desc[UR8][R16.64] ;  /* 0x00000008101b7981 */ /* 0x000162000c1e1900 */
[----:B-1----:R-:W-:Y:S02]  /*0e50*/  MOV R18, UR22 ;  /* 0x0000001600127c02 */ /* 0x002fe40008000f00 */
[----:B------:R-:W-:Y:S01]  /*0e60*/  MOV R19, UR23 ;  /* 0x0000001700137c02 */ /* 0x000fe20008000f00 */
[----:B0-----:R-:W-:-:S04]  /*0e70*/  IMAD.WIDE R14, R9, 0x4, R14 ;  /* 0x00000004090e7825 */ /* 0x001fc800078e020e */
[----:B------:R-:W5:Y:S01]  /*0e80*/  LDG.E R18, desc[UR8][R18.64] ;  /* 0x0000000812127981 */ /* 0x000f62000c1e1900 */
[----:B------:R-:W-:Y:S02]  /*0e90*/  MOV R17, UR21 ;  /* 0x0000001500117c02 */ /* 0x000fe40008000f00 */
[----:B------:R-:W-:Y:S01]  /*0ea0*/  MOV R16, UR20 ;  /* 0x0000001400107c02 */ /* 0x000fe20008000f00 */
[----:B------:R-:W5:Y:S04]  /*0eb0*/  LDG.E R29, desc[UR8][R14.64] ;  /* 0x000000080e1d7981 */ /* 0x000f68000c1e1900 */
[----:B------:R-:W5:Y:S01]  /*0ec0*/  LDG.E R17, desc[UR8][R16.64] ;  /* 0x0000000810117981 */ /* 0x000f62000c1e1900 */
[----:B------:R-:W-:-:S04]  /*0ed0*/  IADD3 R10, PT, PT, R10, 0x8, RZ ;  /* 0x000000080a0a7810 */ /* 0x000fc80007ffe0ff */
[----:B------:R-:W-:Y:S01]  /*0ee0*/  ISETP.NE.AND P0, PT, R10, RZ, PT ;  /* 0x000000ff0a00720c */ /* 0x000fe20003f05270 */
[----:B------:R-:W-:Y:S02]  /*0ef0*/  UIADD3 UR11, UPT, UPT, UR4, UR11, URZ ;  /* 0x0000000b040b7290 */ /* 0x000fe4000fffe0ff */
[----:B------:R-:W-:Y:S02]  /*0f00*/  UIADD3 UR12, UPT, UPT, UR4, UR12, URZ ;  /* 0x0000000c040c7290 */ /* 0x000fe4000fffe0ff */
[----:B------:R-:W-:Y:S02]  /*0f10*/  UIADD3 UR13, UPT, UPT, UR4, UR13, URZ ;  /* 0x0000000d040d7290 */ /* 0x000fe4000fffe0ff */
[----:B------:R-:W-:Y:S02]  /*0f20*/  UIADD3 UR14, UPT, UPT, UR4, UR14, URZ ;  /* 0x0000000e040e7290 */ /* 0x000fe4000fffe0ff */
[----:B------:R-:W-:Y:S02]  /*0f30*/  UIADD3 UR15, UPT, UPT, UR4, UR15, URZ ;  /* 0x0000000f040f7290 */ /* 0x000fe4000fffe0ff */
[----:B------:R-:W-:-:S02]  /*0f40*/  UIADD3 UR16, UPT, UPT, UR4, UR16, URZ ;  /* 0x0000001004107290 */ /* 0x000fc4000fffe0ff */
[----:B------:R-:W-:Y:S02]  /*0f50*/  UIADD3 UR7, UPT, UPT, UR4, UR7, URZ ;  /* 0x0000000704077290 */ /* 0x000fe4000fffe0ff */
[----:B------:R-:W-:Y:S01]  /*0f60*/  UIMAD.WIDE.U32 UR18, UR4, 0x4, UR18 ;  /* 0x00000004041278a5 */ /* 0x000fe2000f8e0012 */
[----:B------:R-:W-:Y:S01]  /*0f70*/  LEA R8, R9, R8, 0x3 ;  /* 0x0000000809087211 */ /* 0x000fe200078e18ff */
[----:B--2---:R-:W-:-:S04]  /*0f80*/  FADD R6, R11, -R6 ;  /* 0x800000060b067221 */ /* 0x004fc80000000000 */
[----:B------:R-:W-:Y:S01]  /*0f90*/  FFMA R6, R6, R6, R7 ;  /* 0x0000000606067223 */ /* 0x000fe20000000007 */
[----:B---3--:R-:W-:-:S04]  /*0fa0*/  FADD R25, R12, -R25 ;  /* 0x800000190c197221 */ /* 0x008fc80000000000 */
[----:B------:R-:W-:Y:S01]  /*0fb0*/  FFMA R6, R25, R25, R6 ;  /* 0x0000001919067223 */ /* 0x000fe20000000006 */
[----:B----4-:R-:W-:-:S04]  /*0fc0*/  FADD R23, R24, -R23 ;  /* 0x8000001718177221 */ /* 0x010fc80000000000 */
[----:B------:R-:W-:Y:S01]  /*0fd0*/  FFMA R6, R23, R23, R6 ;  /* 0x0000001717067223 */ /* 0x000fe20000000006 */
[----:B-----5:R-:W-:-:S04]  /*0fe0*/  FADD R21, R22, -R21 ;  /* 0x8000001516157221 */ /* 0x020fc80000000000 */
[----:B------:R-:W-:Y:S01]  /*0ff0*/  FFMA R6, R21, R21, R6 ;  /* 0x0000001515067223 */ /* 0x000fe20000000006 */
[----:B------:R-:W-:-:S04]  /*1000*/  FADD R13, R20, -R13 ;  /* 0x8000000d140d7221 */ /* 0x000fc80000000000 */
[----:B------:R-:W-:Y:S01]  /*1010*/  FFMA R6, R13, R13, R6 ;  /* 0x0000000d0d067223 */ /* 0x000fe20000000006 */
[----:B------:R-:W-:-:S04]  /*1020*/  FADD R27, R27, -R26 ;  /* 0x8000001a1b1b7221 */ /* 0x000fc80000000000 */
[----:B------:R-:W-:Y:S01]  /*1030*/  FFMA R6, R27, R27, R6 ;  /* 0x0000001b1b067223 */ /* 0x000fe20000000006 */
[----:B------:R-:W-:Y:S01]  /*1040*/  FADD R29, R29, -R18 ;  /* 0x800000121d1d7221 */ /* 0x000fe20000000000 */
[----:B------:R-:W-:-:S04]  /*1050*/  FADD R17, R28, -R17 ;  /* 0x800000111c117221 */ /* 0x000fc80000000000 */
[----:B------:R-:W-:-:S04]  /*1060*/  FFMA R6, R17, R17, R6 ;  /* 0x0000001111067223 */ /* 0x000fc80000000006 */
[----:B------:R-:W-:Y:S01]  /*1070*/  FFMA R7, R29, R29, R6 ;  /* 0x0000001d1d077223 */ /* 0x000fe20000000006 */
[----:B------:R-:W-:Y:S06]  /*1080*/  @P0 BRA `(.L_x_7) ;  /* 0xfffffff800cc0947 */ /* 0x000fec000383ffff */
[----:B------:R-:W-:-:S07]  /*1090*/  MOV R23, R4 ;  /* 0x0000000400177202 */ /* 0x000fce0000000f00 */
.L_x_6:
[----:B------:R-:W-:-:S13]  /*10a0*/  ISETP.NE.AND P0, PT, R2, RZ, PT ;  /* 0x000000ff0200720c */ /* 0x000fda0003f05270 */
[----:B------:R-:W-:Y:S05]  /*10b0*/  @!P0 BRA `(.L_x_8) ;  /* 0x0000000400248947 */ /* 0x000fea0003800000 */
[----:B------:R-:W0:Y:S01]  /*10c0*/  S2R R6, SR_TID.X ;  /* 0x0000000000067919 */ /* 0x000e220000002100 */
[----:B------:R-:W-:Y:S02]  /*10d0*/  IADD3 R8, PT, PT, R2, -0x1, RZ ;  /* 0xffffffff02087810 */ /* 0x000fe40007ffe0ff */
[----:B------:R-:W-:Y:S02]  /*10e0*/  ISETP.NE.AND P1, PT, R3, RZ, PT ;  /* 0x000000ff0300720c */ /* 0x000fe40003f25270 */
[----:B------:R-:W-:Y:S02]  /*10f0*/  ISETP.GE.U32.AND P0, PT, R8, 0x3, PT ;  /* 0x000000030800780c */ /* 0x000fe40003f06070 */
[----:B0-----:R-:W-:-:S11]  /*1100*/  IADD3 R6, PT, PT, R6, UR10, RZ ;  /* 0x0000000a06067c10 */ /* 0x001fd6000fffe0ff */
[----:B------:R-:W-:Y:S05]  /*1110*/  @!P0 BRA `(.L_x_9) ;  /* 0x0000000000848947 */ /* 0x000fea0003800000 */
[----:B------:R-:W0:Y:S08]  /*1120*/  LDC.64 R10, c[0x0][0x3a0] ;  /* 0x0000e800ff0a7b82 */ /* 0x000e300000000a00 */
[----:B------:R-:W1:Y:S08]  /*1130*/  LDC.64 R26, c[0x0][0x388] ;  /* 0x0000e200ff1a7b82 */ /* 0x000e700000000a00 */
[----:B------:R-:W2:Y:S01]  /*1140*/  LDC.64 R8, c[0x0][0x380] ;  /* 0x0000e000ff087b82 */ /* 0x000ea20000000a00 */
[----:B0-----:R-:W-:-:S02]  /*1150*/  IMAD R13, R23, R11, R6 ;  /* 0x0000000b170d7224 */ /* 0x001fc400078e0206 */
[----:B------:R-:W-:Y:S02]  /*1160*/  IMAD R15, R23, R10, UR6 ;  /* 0x00000006170f7e24 */ /* 0x000fe4000f8e020a */
[----:B-1----:R-:W-:-:S03]  /*1170*/  IMAD.WIDE R26, R13, 0x4, R26 ;  /* 0x000000040d1a7825 */ /* 0x002fc600078e021a */
[----:B------:R-:W-:Y:S02]  /*1180*/  IADD3 R13, PT, PT, R15, R10, RZ ;  /* 0x0000000a0f0d7210 */ /* 0x000fe40007ffe0ff */
[----:B------:R-:W3:Y:S01]  /*1190*/  LDG.E R20, desc[UR8][R26.64] ;  /* 0x000000081a147981 */ /* 0x000ee2000c1e1900 */
[----:B------:R-:W-:-:S04]  /*11a0*/  IMAD.WIDE R16, R11, 0x4, R26 ;  /* 0x000000040b107825 */ /* 0x000fc800078e021a */
[--C-:B--2---:R-:W-:Y:S01]  /*11b0*/  IMAD.WIDE.U32 R24, R15, 0x4, R8.reuse ;  /* 0x000000040f187825 */ /* 0x104fe200078e0008 */
[CC--:B------:R-:W-:Y:S01]  /*11c0*/  IADD3 R15, PT, PT, R13.reuse, R10.reuse, RZ ;  /* 0x0000000a0d0f7210 */ /* 0x0c0fe20007ffe0ff */
[----:B------:R-:W2:Y:S02]  /*11d0*/  LDG.E R21, desc[UR8][R16.64] ;  /* 0x0000000810157981 */ /* 0x000ea4000c1e1900 */
[----:B------:R-:W-:Y:S01]  /*11e0*/  IMAD.WIDE.U32 R12, R13, 0x4, R8 ;  /* 0x000000040d0c7825 */ /* 0x000fe200078e0008 */
[----:B------:R-:W-:Y:S01]  /*11f0*/  IADD3 R29, PT, PT, R15, R10, RZ ;  /* 0x0000000a0f1d7210 */ /* 0x000fe20007ffe0ff */
[----:B------:R-:W3:Y:S02]  /*1200*/  LDG.E R25, desc[UR8][R24.64] ;  /* 0x0000000818197981 */ /* 0x000ee4000c1e1900 */
[----:B------:R-:W-:Y:S02]  /*1210*/  IMAD.WIDE R18, R11, 0x4, R16 ;  /* 0x000000040b127825 */ /* 0x000fe400078e0210 */
[----:B------:R-:W2:Y:S02]  /*1220*/  LDG.E R12, desc[UR8][R12.64] ;  /* 0x000000080c0c7981 */ /* 0x000ea4000c1e1900 */
[----:B------:R-:W-:-:S02]  /*1230*/  IMAD.WIDE.U32 R14, R15, 0x4, R8 ;  /* 0x000000040f0e7825 */ /* 0x000fc400078e0008 */
[----:B------:R-:W4:Y:S02]  /*1240*/  LDG.E R22, desc[UR8][R18.64] ;  /* 0x0000000812167981 */ /* 0x000f24000c1e1900 */
[----:B------:R-:W-:Y:S02]  /*1250*/  IMAD.WIDE R10, R11, 0x4, R18 ;  /* 0x000000040b0a7825 */ /* 0x000fe400078e0212 */
[----:B------:R-:W4:Y:S02]  /*1260*/  LDG.E R15, desc[UR8][R14.64] ;  /* 0x000000080e0f7981 */ /* 0x000f24000c1e1900 */
[----:B------:R-:W-:Y:S02]  /*1270*/  IMAD.WIDE.U32 R8, R29, 0x4, R8 ;  /* 0x000000041d087825 */ /* 0x000fe400078e0008 */
        /* <DEDUP_REMOVED lines=11> */
.L_x_9:
[----:B------:R-:W-:Y:S05]  /*1330*/  @!P1 BRA `(.L_x_8) ;  /* 0x0000000000849947 */ /* 0x000fea0003800000 */
[----:B------:R-:W0:Y:S01]  /*1340*/  LDC R8, c[0x0][0x3a8] ;  /* 0x0000ea00ff087b82 */ /* 0x000e220000000800 */
[----:B------:R-:W-:-:S07]  /*1350*/  ISETP.NE.AND P1, PT, R3, 0x1, PT ;  /* 0x000000010300780c */ /* 0x000fce0003f25270 */
[----:B------:R-:W1:Y:S08]  /*1360*/  LDC.64 R18, c[0x0][0x388] ;  /* 0x0000e200ff127b82 */ /* 0x000e700000000a00 */
[----:B------:R-:W2:Y:S01]  /*1370*/  LDC.64 R10, c[0x0][0x380] ;  /* 0x0000e000ff0a7b82 */ /* 0x000ea20000000a00 */
[----:B0-----:R-:W-:-:S07]  /*1380*/  LOP3.LUT P0, RZ, R8, 0x1, RZ, 0xc0, !PT ;  /* 0x0000000108ff7812 */ /* 0x001fce000780c0ff */
[----:B------:R-:W0:Y:S08]  /*1390*/  LDC.64 R14, c[0x0][0x388] ;  /* 0x0000e200ff0e7b82 */ /* 0x000e300000000a00 */
[----:B------:R-:W3:Y:S08]  /*13a0*/  @P1 LDC.64 R8, c[0x0][0x3a0] ;  /* 0x0000e800ff081b82 */ /* 0x000ef00000000a00 */
[----:B------:R-:W4:Y:S08]  /*13b0*/  @P0 LDC.64 R12, c[0x0][0x3a0] ;  /* 0x0000e800ff0c0b82 */ /* 0x000f300000000a00 */
[----:B------:R-:W5:Y:S01]  /*13c0*/  LDC.64 R16, c[0x0][0x380] ;  /* 0x0000e000ff107b82 */ /* 0x000f620000000a00 */
[----:B---3--:R-:W-:-:S02]  /*13d0*/  @P1 IMAD R21, R23, R9, R6 ;  /* 0x0000000917151224 */ /* 0x008fc400078e0206 */
[C---:B------:R-:W-:Y:S01]  /*13e0*/  @P1 IMAD R25, R23.reuse, R8, UR6 ;  /* 0x0000000617191e24 */ /* 0x040fe2000f8e0208 */
[----:B------:R-:W-:Y:S01]  /*13f0*/  @P1 IADD3 R23, PT, PT, R23, 0x2, RZ ;  /* 0x0000000217171810 */ /* 0x000fe20007ffe0ff */
[----:B-1----:R-:W-:-:S03]  /*1400*/  @P1 IMAD.WIDE R18, R21, 0x4, R18 ;  /* 0x0000000415121825 */ /* 0x002fc600078e0212 */
[C---:B------:R-:W-:Y:S01]  /*1410*/  @P1 IADD3 R27, PT, PT, R25.reuse, R8, RZ ;  /* 0x00000008191b1210 */ /* 0x040fe20007ffe0ff */
[----:B--2---:R-:W-:Y:S01]  /*1420*/  @P1 IMAD.WIDE.U32 R20, R25, 0x4, R10 ;  /* 0x0000000419141825 */ /* 0x004fe200078e000a */
[----:B------:R-:W2:Y:S03]  /*1430*/  @P1 LDG.E R22, desc[UR8][R18.64] ;  /* 0x0000000812161981 */ /* 0x000ea6000c1e1900 */
[----:B----4-:R-:W-:Y:S02]  /*1440*/  @P0 IMAD R13, R23, R13, R6 ;  /* 0x0000000d170d0224 */ /* 0x010fe400078e0206 */
[----:B------:R-:W-:Y:S01]  /*1450*/  @P1 IMAD.WIDE R8, R9, 0x4, R18 ;  /* 0x0000000409081825 */ /* 0x000fe200078e0212 */
[----:B------:R-:W2:Y:S03]  /*1460*/  @P1 LDG.E R21, desc[UR8][R20.64] ;  /* 0x0000000814151981 */ /* 0x000ea6000c1e1900 */
[----:B------:R-:W-:-:S02]  /*1470*/  @P1 IMAD.WIDE.U32 R10, R27, 0x4, R10 ;  /* 0x000000041b0a1825 */ /* 0x000fc400078e000a */
[----:B------:R-:W3:Y:S02]  /*1480*/  @P1 LDG.E R8, desc[UR8][R8.64] ;  /* 0x0000000808081981 */ /* 0x000ee4000c1e1900 */
[----:B------:R-:W-:Y:S02]  /*1490*/  @P0 IMAD R23, R23, R12, UR6 ;  /* 0x0000000617170e24 */ /* 0x000fe4000f8e020c */
[----:B0-----:R-:W-:Y:S01]  /*14a0*/  @P0 IMAD.WIDE R14, R13, 0x4, R14 ;  /* 0x000000040d0e0825 */ /* 0x001fe200078e020e */
[----:B------:R-:W3:Y:S03]  /*14b0*/  @P1 LDG.E R11, desc[UR8][R10.64] ;  /* 0x000000080a0b1981 */ /* 0x000ee6000c1e1900 */
[----:B-----5:R-:W-:Y:S02]  /*14c0*/  @P0 IMAD.WIDE.U32 R16, R23, 0x4, R16 ;  /* 0x0000000417100825 */ /* 0x020fe400078e0010 */
[----:B------:R-:W4:Y:S04]  /*14d0*/  @P0 LDG.E R14, desc[UR8][R14.64] ;  /* 0x000000080e0e0981 */ /* 0x000f28000c1e1900 */
[----:B------:R-:W4:Y:S01]  /*14e0*/  @P0 LDG.E R17, desc[UR8][R16.64] ;  /* 0x0000000810110981 */ /* 0x000f22000c1e1900 */
[----:B--2---:R-:W-:-:S04]  /*14f0*/  @P1 FADD R22, R22, -R21 ;  /* 0x8000001516161221 */ /* 0x004fc80000000000 */
[----:B------:R-:W-:Y:S01]  /*1500*/  @P1 FFMA R22, R22, R22, R7 ;  /* 0x0000001616161223 */ /* 0x000fe20000000007 */
[----:B---3--:R-:W-:-:S04]  /*1510*/  @P1 FADD R13, R8, -R11 ;  /* 0x8000000b080d1221 */ /* 0x008fc80000000000 */
[----:B------:R-:W-:Y:S01]  /*1520*/  @P1 FFMA R7, R13, R13, R22 ;  /* 0x0000000d0d071223 */ /* 0x000fe20000000016 */
[----:B----4-:R-:W-:-:S04]  /*1530*/  @P0 FADD R6, R14, -R17 ;  /* 0x800000110e060221 */ /* 0x010fc80000000000 */
[----:B------:R-:W-:-:S07]  /*1540*/  @P0 FFMA R7, R6, R6, R7 ;  /* 0x0000000606070223 */ /* 0x000fce0000000007 */
.L_x_8:
[----:B------:R-:W0:Y:S01]  /*1550*/  LDCU UR11, c[0x0][0x3a0] ;  /* 0x00007400ff0b77ac */ /* 0x000e220008000800 */
[----:B------:R-:W-:Y:S01]  /*1560*/  FSETP.GEU.AND P0, PT, R7, R0, PT ;  /* 0x000000000700720b */ /* 0x000fe20003f0e000 */
[----:B------:R-:W-:-:S03]  /*1570*/  UIADD3 UR7, UPT, UPT, UR6, 0x1, URZ ;  /* 0x0000000106077890 */ /* 0x000fc6000fffe0ff */
[----:B------:R-:W-:Y:S02]  /*1580*/  FSEL R0, R7, R0, !P0 ;  /* 0x0000000007007208 */ /* 0x000fe40004000000 */
[----:B------:R-:W-:Y:S01]  /*1590*/  SEL R5, R5, UR6, P0 ;  /* 0x0000000605057c07 */ /* 0x000fe20008000000 */
[----:B0-----:R-:W-:-:S09]  /*15a0*/  UISETP.NE.AND UP0, UPT, UR7, UR11, UPT ;  /* 0x0000000b0700728c */ /* 0x001fd2000bf05270 */
[----:B------:R-:W-:Y:S05]  /*15b0*/  BRA.U !UP0, `(.L_x_10) ;  /* 0x00000001087c7547 */ /* 0x000fea000b800000 */
[----:B------:R-:W-:Y:S01]  /*15c0*/  UMOV UR6, UR7 ;  /* 0x0000000700067c82 */ /* 0x000fe20008000000 */
[----:B------:R-:W-:Y:S05]  /*15d0*/  BRA `(.L_x_11) ;  /* 0xfffffff4002c7947 */ /* 0x000fea000383ffff */
.L_x_5:
[----:B------:R-:W-:Y:S01]  /*15e0*/  UIADD3 UR4, UPT, UPT, UR6, -0x1, URZ ;  /* 0xffffffff06047890 */ /* 0x000fe2000fffe0ff */
[----:B------:R-:W-:Y:S01]  /*15f0*/  HFMA2 R5, -RZ, RZ, 0, 0 ;  /* 0x00000000ff057431 */ /* 0x000fe200000001ff */
[----:B------:R-:W-:Y:S01]  /*1600*/  UIADD3 UR6, UPT, UPT, UR6, -0x2, URZ ;  /* 0xfffffffe06067890 */ /* 0x000fe2000fffe0ff */
[----:B------:R-:W-:Y:S01]  /*1610*/  MOV R2, 0x1 ;  /* 0x0000000100027802 */ /* 0x000fe20000000f00 */
[----:B------:R-:W-:Y:S02]  /*1620*/  ULOP3.LUT UR7, UR4, 0x3, URZ, 0xc0, !UPT ;  /* 0x0000000304077892 */ /* 0x000fe4000f8ec0ff */
[----:B------:R-:W-:-:S09]  /*1630*/  UISETP.GE.U32.AND UP0, UPT, UR6, 0x3, UPT ;  /* 0x000000030600788c */ /* 0x000fd2000bf06070 */
[----:B------:R-:W-:Y:S05]  /*1640*/  BRA.U !UP0, `(.L_x_12) ;  /* 0x0000000108307547 */ /* 0x000fea000b800000 */
[----:B------:R-:W-:Y:S01]  /*1650*/  MOV R5, RZ ;  /* 0x000000ff00057202 */ /* 0x000fe20000000f00 */
[----:B------:R-:W-:Y:S01]  /*1660*/  ULOP3.LUT UR4, UR4, 0xfffffffc, URZ, 0xc0, !UPT ;  /* 0xfffffffc04047892 */ /* 0x000fe2000f8ec0ff */
[----:B------:R-:W-:-:S11]  /*1670*/  MOV R2, 0x1 ;  /* 0x0000000100027802 */ /* 0x000fd60000000f00 */
.L_x_13:
[----:B------:R-:W-:Y:S02]  /*1680*/  IADD3 R3, PT, PT, R2, 0x3, RZ ;  /* 0x0000000302037810 */ /* 0x000fe40007ffe0ff */
[----:B------:R-:W-:Y:S02]  /*1690*/  FSETP.GT.AND P0, PT, R0, RZ, PT ;  /* 0x000000ff0000720b */ /* 0x000fe40003f04000 */
[----:B------:R-:W-:Y:S02]  /*16a0*/  ISETP.NE.AND P1, PT, R3, UR4, PT ;  /* 0x0000000403007c0c */ /* 0x000fe4000bf25270 */
[C---:B------:R-:W-:Y:S02]  /*16b0*/  IADD3 R3, PT, PT, R2.reuse, 0x4, RZ ;  /* 0x0000000402037810 */ /* 0x040fe40007ffe0ff */
[----:B------:R-:W-:Y:S02]  /*16c0*/  SEL R5, R2, R5, P0 ;  /* 0x0000000502057207 */ /* 0x000fe40000000000 */
[----:B------:R-:W-:-:S02]  /*16d0*/  FSEL R0, R0, RZ, !P0 ;  /* 0x000000ff00007208 */ /* 0x000fc40004000000 */
[----:B------:R-:W-:-:S05]  /*16e0*/  MOV R2, R3 ;  /* 0x0000000300027202 */ /* 0x000fca0000000f00 */
[----:B------:R-:W-:Y:S05]  /*16f0*/  @P1 BRA `(.L_x_13) ;  /* 0xfffffffc00e01947 */ /* 0x000fea000383ffff */
[----:B------:R-:W-:-:S07]  /*1700*/  MOV R2, R3 ;  /* 0x0000000300027202 */ /* 0x000fce0000000f00 */
.L_x_12:
[----:B------:R-:W-:-:S09]  /*1710*/  UISETP.NE.AND UP0, UPT, UR7, URZ, UPT ;  /* 0x000000ff0700728c */ /* 0x000fd2000bf05270 */
[----:B------:R-:W-:Y:S05]  /*1720*/  BRA.U !UP0, `(.L_x_10) ;  /* 0x0000000108207547 */ /* 0x000fea000b800000 */
[----:B------:R-:W-:-:S05]  /*1730*/  UMOV UR4, URZ ;  /* 0x000000ff00047c82 */ /* 0x000fca0008000000 */
.L_x_14:
[----:B------:R-:W-:Y:S01]  /*1740*/  UIADD3 UR4, UPT, UPT, UR4, 0x1, URZ ;  /* 0x0000000104047890 */ /* 0x000fe2000fffe0ff */
[----:B------:R-:W-:-:S03]  /*1750*/  FSETP.GT.AND P0, PT, R0, RZ, PT ;  /* 0x000000ff0000720b */ /* 0x000fc60003f04000 */
[----:B------:R-:W-:Y:S01]  /*1760*/  UISETP.NE.AND UP0, UPT, UR4, UR7, UPT ;  /* 0x000000070400728c */ /* 0x000fe2000bf05270 */
[----:B------:R-:W-:Y:S02]  /*1770*/  SEL R5, R2, R5, P0 ;  /* 0x0000000502057207 */ /* 0x000fe40000000000 */
[----:B------:R-:W-:Y:S02]  /*1780*/  FSEL R0, R0, RZ, !P0 ;  /* 0x000000ff00007208 */ /* 0x000fe40004000000 */
[----:B------:R-:W-:-:S04]  /*1790*/  IADD3 R2, PT, PT, R2, 0x1, RZ ;  /* 0x0000000102027810 */ /* 0x000fc80007ffe0ff */
[----:B------:R-:W-:Y:S05]  /*17a0*/  BRA.U UP0, `(.L_x_14) ;  /* 0xfffffffd00e47547 */ /* 0x000fea000b83ffff */
.L_x_10:
[----:B------:R-:W-:-:S07]  /*17b0*/  I2FP.F32.U32 R5, R5 ;  /* 0x0000000500057245 */ /* 0x000fce0000201000 */
.L_x_4:
[----:B------:R-:W0:Y:S01]  /*17c0*/  S2R R6, SR_TID.X ;  /* 0x0000000000067919 */ /* 0x000e220000002100 */
[----:B------:R-:W1:Y:S01]  /*17d0*/  LDC.64 R2, c[0x0][0x398] ;  /* 0x0000e600ff027b82 */ /* 0x000e620000000a00 */
[----:B0-----:R-:W-:-:S05]  /*17e0*/  IADD3 R7, PT, PT, R6, UR10, RZ ;  /* 0x0000000a06077c10 */ /* 0x001fca000fffe0ff */
[----:B-1----:R-:W-:-:S05]  /*17f0*/  IMAD.WIDE.U32 R2, R7, 0x4, R2 ;  /* 0x0000000407027825 */ /* 0x002fca00078e0002 */
[----:B------:R-:W2:Y:S01]  /*1800*/  LDG.E R0, desc[UR8][R2.64] ;  /* 0x0000000802007981 */ /* 0x000ea2000c1e1900 */
[----:B------:R-:W0:Y:S01]  /*1810*/  S2UR UR6, SR_CgaCtaId ;  /* 0x00000000000679c3 */ /* 0x000e220000008800 */
[----:B------:R-:W-:Y:S01]  /*1820*/  UMOV UR4, 0x400 ;  /* 0x0000040000047882 */ /* 0x000fe20000000000 */
[----:B------:R-:W-:Y:S01]  /*1830*/  MOV R7, UR10 ;  /* 0x0000000a00077c02 */ /* 0x000fe20008000f00 */
[----:B------:R1:W-:Y:S01]  /*1840*/  STG.E desc[UR8][R2.64], R5 ;  /* 0x0000000502007986 */ /* 0x0003e2000c101908 */
[----:B------:R-:W-:Y:S01]  /*1850*/  UISETP.GE.U32.AND UP0, UPT, UR5, 0x2, UPT ;  /* 0x000000020500788c */ /* 0x000fe2000bf06070 */
[----:B------:R-:W-:Y:S01]  /*1860*/  ISETP.NE.AND P0, PT, R6, RZ, PT ;  /* 0x000000ff0600720c */ /* 0x000fe20003f05270 */
[----:B0-----:R-:W-:-:S06]  /*1870*/  ULEA UR4, UR6, UR4, 0x18 ;  /* 0x0000000406047291 */ /* 0x001fcc000f8ec0ff */
[----:B------:R-:W-:Y:S02]  /*1880*/  LEA R4, R6, UR4, 0x2 ;  /* 0x0000000406047c11 */ /* 0x000fe4000f8e10ff */
[----:B--2---:R-:W-:-:S13]  /*1890*/  FSETP.NEU.AND P1, PT, R0, R5, PT ;  /* 0x000000050000720b */ /* 0x004fda0003f2d000 */
[----:B------:R-:W-:Y:S02]  /*18a0*/  @P1 LEA R0, R7, R4, 0x2 ;  /* 0x0000000407001211 */ /* 0x000fe400078e10ff */
[----:B------:R-:W-:-:S05]  /*18b0*/  @P1 MOV R7, 0x3f800000 ;  /* 0x3f80000000071802 */ /* 0x000fca0000000f00 */
[----:B------:R1:W-:Y:S01]  /*18c0*/  @P1 STS [R0], R7 ;  /* 0x0000000700001388 */ /* 0x0003e20000000800 */
[----:B------:R-:W-:Y:S06]  /*18d0*/  BAR.SYNC.DEFER_BLOCKING 0x0 ;  /* 0x0000000000007b1d */ /* 0x000fec0000010000 */
[----:B------:R-:W-:Y:S05]  /*18e0*/  BRA.U !UP0, `(.L_x_15) ;  /* 0x0000000108307547 */ /* 0x000fea000b800000 */
.L_x_16:
[----:B------:R-:W-:Y:S02]  /*18f0*/  USHF.R.U32.HI UR4, URZ, 0x1, UR5 ;  /* 0x00000001ff047899 */ /* 0x000fe40008011605 */
[----:B------:R-:W-:-:S04]  /*1900*/  UISETP.GT.U32.AND UP0, UPT, UR5, 0x3, UPT ;  /* 0x000000030500788c */ /* 0x000fc8000bf04070 */
[----:B------:R-:W-:Y:S01]  /*1910*/  ISETP.GE.U32.AND P1, PT, R6, UR4, PT ;  /* 0x0000000406007c0c */ /* 0x000fe2000bf26070 */
[----:B------:R-:W-:Y:S01]  /*1920*/  UMOV UR5, UR4 ;  /* 0x0000000400057c82 */ /* 0x000fe20008000000 */
[----:B01----:R-:W-:-:S11]  /*1930*/  MOV R3, UR4 ;  /* 0x0000000400037c02 */ /* 0x003fd60008000f00 */
[----:B------:R-:W-:Y:S02]  /*1940*/  @!P1 LEA R0, R3, R4, 0x2 ;  /* 0x0000000403009211 */ /* 0x000fe400078e10ff */
[----:B------:R-:W-:Y:S04]  /*1950*/  @!P1 LDS R3, [R4] ;  /* 0x0000000004039984 */ /* 0x000fe80000000800 */
[----:B------:R-:W0:Y:S02]  /*1960*/  @!P1 LDS R0, [R0] ;  /* 0x0000000000009984 */ /* 0x000e240000000800 */
[----:B0-----:R-:W-:-:S05]  /*1970*/  @!P1 FADD R3, R0, R3 ;  /* 0x0000000300039221 */ /* 0x001fca0000000000 */
[----:B------:R0:W-:Y:S01]  /*1980*/  @!P1 STS [R4], R3 ;  /* 0x0000000304009388 */ /* 0x0001e20000000800 */
[----:B------:R-:W-:Y:S06]  /*1990*/  BAR.SYNC.DEFER_BLOCKING 0x0 ;  /* 0x0000000000007b1d */ /* 0x000fec0000010000 */
[----:B------:R-:W-:Y:S05]  /*19a0*/  BRA.U UP0, `(.L_x_16) ;  /* 0xfffffffd00d07547 */ /* 0x000fea000b83ffff */
.L_x_15:
[----:B------:R-:W-:Y:S05]  /*19b0*/  @P0 EXIT ;  /* 0x000000000000094d */ /* 0x000fea0003800000 */
[----:B------:R-:W2:Y:S01]  /*19c0*/  S2UR UR5, SR_CgaCtaId ;  /* 0x00000000000579c3 */ /* 0x000ea20000008800 */
[----:B------:R-:W-:Y:S02]  /*19d0*/  UMOV UR4, 0x400 ;  /* 0x0000040000047882 */ /* 0x000fe40000000000 */
[----:B--2---:R-:W-:-:S09]  /*19e0*/  ULEA UR4, UR5, UR4, 0x18 ;  /* 0x0000000405047291 */ /* 0x004fd2000f8ec0ff */
[----:B-1----:R-:W1:Y:S02]  /*19f0*/  LDS R5, [UR4] ;  /* 0x00000004ff057984 */ /* 0x002e640008000800 */
[----:B------:R-:W2:Y:S02]  /*1a00*/  LDCU.64 UR4, c[0x0][0x390] ;  /* 0x00007200ff0477ac */ /* 0x000ea40008000a00 */
[----:B--2---:R-:W-:-:S06]  /*1a10*/  UIMAD.WIDE.U32 UR4, UR17, 0x4, UR4 ;  /* 0x00000004110478a5 */ /* 0x004fcc000f8e0004 */
[----:B------:R-:W-:Y:S02]  /*1a20*/  MOV R2, UR4 ;  /* 0x0000000400027c02 */ /* 0x000fe40008000f00 */
[----:B0-----:R-:W-:-:S05]  /*1a30*/  MOV R3, UR5 ;  /* 0x0000000500037c02 */ /* 0x001fca0008000f00 */
[----:B-1----:R-:W-:Y:S01]  /*1a40*/  STG.E desc[UR8][R2.64], R5 ;  /* 0x0000000502007986 */ /* 0x002fe2000c101908 */
[----:B------:R-:W-:Y:S05]  /*1a50*/  EXIT ;  /* 0x000000000000794d */ /* 0x000fea0003800000 */
.L_x_17:
[----:B------:R-:W-:-:S00]  /*1a60*/  BRA `(.L_x_17) ;  /* 0xfffffffc00fc7947 */ /* 0x000fc0000383ffff */
[----:B------:R-:W-:-:S00]  /*1a70*/  NOP ;  /* 0x0000000000007918 */ /* 0x000fc00000000000 */
        /* <DEDUP_REMOVED lines=8> */
.L_x_18:


//--------------------- .nv.shared._Z20find_nearest_clusterPfS_S_S_iii --------------------------
	.section	.nv.shared._Z20find_nearest_clusterPfS_S_S_iii,"aw",@nobits
	.sectionflags	@""
	.align	16
	.zero		1024


//--------------------- .nv.shared.reserved.0     --------------------------
	.section	.nv.shared.reserved.0,"aw",@nobits
	.weak		__nv_reservedSMEM_offset_0_alias
	.size		__nv_reservedSMEM_offset_0_alias, 0, 64
	.other		__nv_reservedSMEM_offset_0_alias,@"STO_CUDA_RESERVED_SHARED STV_DEFAULT"
__nv_reservedSMEM_offset_0_alias:
	.zero		0
	.zero		64


//--------------------- .nv.constant0._Z20find_nearest_clusterPfS_S_S_iii --------------------------
	.section	.nv.constant0._Z20find_nearest_clusterPfS_S_S_iii,"a",@progbits
	.sectionflags	@""
	.align	4
.nv.constant0._Z20find_nearest_clusterPfS_S_S_iii:
	.zero		940


//--------------------- SYMBOLS --------------------------

	.type		.nv.reservedSmem.offset0,@object
	.size		.nv.reservedSmem.offset0,0x4
	.type		.nv.reservedSmem.cap,@object
	.size		.nv.reservedSmem.cap,0x4
